def matmul_kernel(
    a_ptr,
    b_ptr,
    c_ptr,
    M,
    N,
    K,
    stride_am,
    stride_ak,
    stride_bk,
    stride_bn,
    stride_cm,
    stride_cn,
    BLOCK_M: tl.constexpr,
    BLOCK_N: tl.constexpr,
    BLOCK_K: tl.constexpr,
    GROUP_M: tl.constexpr,
):
    pid = tl.program_id(axis=0)
    num_pid_m = tl.cdiv(M, BLOCK_M)
    num_pid_n = tl.cdiv(N, BLOCK_N)
    num_pid_in_group = GROUP_M * num_pid_n
    group_id = pid // num_pid_in_group
    first_pid_m = group_id * GROUP_M
    group_size_m = min(num_pid_m - first_pid_m, GROUP_M)
    pid_m = first_pid_m + ((pid % num_pid_in_group) % group_size_m)
    pid_n = (pid % num_pid_in_group) // group_size_m

    offs_am = (pid_m * BLOCK_M + tl.arange(0, BLOCK_M)) % M
    offs_bn = (pid_n * BLOCK_N + tl.arange(0, BLOCK_N)) % N
    offs_k = tl.arange(0, BLOCK_K)
    a_ptrs = a_ptr + offs_am[:, None] * stride_am + offs_k[None, :] * stride_ak
    b_ptrs = b_ptr + offs_k[:, None] * stride_bk + offs_bn[None, :] * stride_bn

    acc = tl.zeros((BLOCK_M, BLOCK_N), dtype=tl.float32)
    for kk in range(0, tl.cdiv(K, BLOCK_K)):
        a = tl.load(a_ptrs, mask=offs_k[None, :] < K - kk * BLOCK_K, other=0.0)
        b = tl.load(b_ptrs, mask=offs_k[:, None] < K - kk * BLOCK_K, other=0.0)
        acc = tl.dot(a, b, acc)
        a_ptrs += BLOCK_K * stride_ak
        b_ptrs += BLOCK_K * stride_bk

    c = acc.to(c_ptr.dtype.element_ty)
    offs_cm = pid_m * BLOCK_M + tl.arange(0, BLOCK_M)
    offs_cn = pid_n * BLOCK_N + tl.arange(0, BLOCK_N)
    c_ptrs = c_ptr + offs_cm[:, None] * stride_cm + offs_cn[None, :] * stride_cn
    mask = (offs_cm[:, None] < M) & (offs_cn[None, :] < N)
    tl.store(c_ptrs, c, mask=mask)

# config = {"BLOCK_K": 32, "BLOCK_M": 256, "BLOCK_N": 64, "GROUP_M": 8, "arch": "sm_100", "dtype": "fp8e5m2", "num_ctas": 1, "num_stages": 3, "num_warps": 8}
# arch = sm_100


// ===== COMPILED SASS (sm_100a) =====

	.target	sm_100a

	.elftype	@"ET_EXEC"


//--------------------- .note.nv.tkinfo           --------------------------
	.section	.note.nv.tkinfo,"",@"SHT_NOTE"
	.sectionflags	@"SHF_NOTE_NV_TKINFO"
	.tkinfo
        /*0018*/ 	.word	0x00000081
        /*0030*/ 	.string	""
        /*0030*/ 	.string	"ptxas-blackwell"
        /*0030*/ 	.string	"Cuda compilation tools, release 12.9, V12.9.86"
        /*0030*/ 	.string	"Build cuda_12.9.r12.9/compiler.36037853_0"
        /*0030*/ 	.string	"-v  -suppress-debug-info  -lineinfo  -arch sm_100a "



//--------------------- .note.nv.cuver            --------------------------
	.section	.note.nv.cuver,"",@"SHT_NOTE"
	.sectionflags	@"SHF_NOTE_NV_CUVER"
        /*0018*/ 	.short	0x0001
        /*001a*/ 	.short	0x0064
        /*001c*/ 	.short	0x0001
        /*001e*/ 	.short	0x0000
        /*0020*/ 	.short	0x0001
        /*0022*/ 	.short	0x0000


//--------------------- .nv.info                  --------------------------
	.section	.nv.info,"",@"SHT_CUDA_INFO"
	.align	4


	//----- nvinfo : EIATTR_REGCOUNT
	.align		4
        /*0000*/ 	.byte	0x04, 0x2f
        /*0002*/ 	.short	(.L_4 - .L_3)
	.align		4
.L_3:
        /*0004*/ 	.word	index@(matmul_kernel)
        /*0008*/ 	.word	0x000000cc


	//----- nvinfo : EIATTR_FRAME_SIZE
	.align		4
.L_4:
        /*000c*/ 	.byte	0x04, 0x11
        /*000e*/ 	.short	(.L_6 - .L_5)
	.align		4
.L_5:
        /*0010*/ 	.word	index@($__internal_2_$__cuda_sm10x_tcgen05_guardrail_trap_unallocated_columns_being_dealloced)
        /*0014*/ 	.word	0x00000000


	//----- nvinfo : EIATTR_FRAME_SIZE
	.align		4
.L_6:
        /*0018*/ 	.byte	0x04, 0x11
        /*001a*/ 	.short	(.L_8 - .L_7)
	.align		4
.L_7:
        /*001c*/ 	.word	index@($__internal_1_$__cuda_sm10x_tcgen05_guardrail_trap_phase_invalid_during_alloc)
        /*0020*/ 	.word	0x00000000


	//----- nvinfo : EIATTR_FRAME_SIZE
	.align		4
.L_8:
        /*0024*/ 	.byte	0x04, 0x11
        /*0026*/ 	.short	(.L_10 - .L_9)
	.align		4
.L_9:
        /*0028*/ 	.word	index@($__internal_0_$__cuda_sm10x_tcgen05_guardrail_trap_col_being_dealloced_not_returned_by_alloc)
        /*002c*/ 	.word	0x00000000


	//----- nvinfo : EIATTR_FRAME_SIZE
	.align		4
.L_10:
        /*0030*/ 	.byte	0x04, 0x11
        /*0032*/ 	.short	(.L_12 - .L_11)
	.align		4
.L_11:
        /*0034*/ 	.word	index@(matmul_kernel)
        /*0038*/ 	.word	0x00000000


	//----- nvinfo : EIATTR_MIN_STACK_SIZE
	.align		4
.L_12:
        /*003c*/ 	.byte	0x04, 0x12
        /*003e*/ 	.short	(.L_14 - .L_13)
	.align		4
.L_13:
        /*0040*/ 	.word	index@(matmul_kernel)
        /*0044*/ 	.word	0x00000000
.L_14:


//--------------------- .nv.info.matmul_kernel    --------------------------
	.section	.nv.info.matmul_kernel,"",@"SHT_CUDA_INFO"
	.sectionflags	@""
	.align	4


	//----- nvinfo : EIATTR_CUDA_API_VERSION
	.align		4
        /*0000*/ 	.byte	0x04, 0x37
        /*0002*/ 	.short	(.L_16 - .L_15)
.L_15:
        /*0004*/ 	.word	0x00000081


	//----- nvinfo : EIATTR_KPARAM_INFO
	.align		4
.L_16:
        /*0008*/ 	.byte	0x04, 0x17
        /*000a*/ 	.short	(.L_18 - .L_17)
.L_17:
        /*000c*/ 	.word	0x00000000
        /*0010*/ 	.short	0x000d
        /*0012*/ 	.short	0x0048
        /*0014*/ 	.byte	0x00, 0xf4, 0x21, 0x00


	//----- nvinfo : EIATTR_KPARAM_INFO
	.align		4
.L_18:
        /*0018*/ 	.byte	0x04, 0x17
        /*001a*/ 	.short	(.L_20 - .L_19)
.L_19:
        /*001c*/ 	.word	0x00000000
        /*0020*/ 	.short	0x000c
        /*0022*/ 	.short	0x0040
        /*0024*/ 	.byte	0x00, 0xf4, 0x21, 0x00


	//----- nvinfo : EIATTR_KPARAM_INFO
	.align		4
.L_20:
        /*0028*/ 	.byte	0x04, 0x17
        /*002a*/ 	.short	(.L_22 - .L_21)
.L_21:
        /*002c*/ 	.word	0x00000000
        /*0030*/ 	.short	0x000b
        /*0032*/ 	.short	0x0038
        /*0034*/ 	.byte	0x00, 0xf0, 0x11, 0x00


	//----- nvinfo : EIATTR_KPARAM_INFO
	.align		4
.L_22:
        /*0038*/ 	.byte	0x04, 0x17
        /*003a*/ 	.short	(.L_24 - .L_23)
.L_23:
        /*003c*/ 	.word	0x00000000
        /*0040*/ 	.short	0x000a
        /*0042*/ 	.short	0x0034
        /*0044*/ 	.byte	0x00, 0xf0, 0x11, 0x00


	//----- nvinfo : EIATTR_KPARAM_INFO
	.align		4
.L_24:
        /*0048*/ 	.byte	0x04, 0x17
        /*004a*/ 	.short	(.L_26 - .L_25)
.L_25:
        /*004c*/ 	.word	0x00000000
        /*0050*/ 	.short	0x0009
        /*0052*/ 	.short	0x0030
        /*0054*/ 	.byte	0x00, 0xf0, 0x11, 0x00


	//----- nvinfo : EIATTR_KPARAM_INFO
	.align		4
.L_26:
        /*0058*/ 	.byte	0x04, 0x17
        /*005a*/ 	.short	(.L_28 - .L_27)
.L_27:
        /*005c*/ 	.word	0x00000000
        /*0060*/ 	.short	0x0008
        /*0062*/ 	.short	0x002c
        /*0064*/ 	.byte	0x00, 0xf0, 0x11, 0x00


	//----- nvinfo : EIATTR_KPARAM_INFO
	.align		4
.L_28:
        /*0068*/ 	.byte	0x04, 0x17
        /*006a*/ 	.short	(.L_30 - .L_29)
.L_29:
        /*006c*/ 	.word	0x00000000
        /*0070*/ 	.short	0x0007
        /*0072*/ 	.short	0x0028
        /*0074*/ 	.byte	0x00, 0xf0, 0x11, 0x00


	//----- nvinfo : EIATTR_KPARAM_INFO
	.align		4
.L_30:
        /*0078*/ 	.byte	0x04, 0x17
        /*007a*/ 	.short	(.L_32 - .L_31)
.L_31:
        /*007c*/ 	.word	0x00000000
        /*0080*/ 	.short	0x0006
        /*0082*/ 	.short	0x0024
        /*0084*/ 	.byte	0x00, 0xf0, 0x11, 0x00


	//----- nvinfo : EIATTR_KPARAM_INFO
	.align		4
.L_32:
        /*0088*/ 	.byte	0x04, 0x17
        /*008a*/ 	.short	(.L_34 - .L_33)
.L_33:
        /*008c*/ 	.word	0x00000000
        /*0090*/ 	.short	0x0005
        /*0092*/ 	.short	0x0020
        /*0094*/ 	.byte	0x00, 0xf0, 0x11, 0x00


	//----- nvinfo : EIATTR_KPARAM_INFO
	.align		4
.L_34:
        /*0098*/ 	.byte	0x04, 0x17
        /*009a*/ 	.short	(.L_36 - .L_35)
.L_35:
        /*009c*/ 	.word	0x00000000
        /*00a0*/ 	.short	0x0004
        /*00a2*/ 	.short	0x001c
        /*00a4*/ 	.byte	0x00, 0xf0, 0x11, 0x00


	//----- nvinfo : EIATTR_KPARAM_INFO
	.align		4
.L_36:
        /*00a8*/ 	.byte	0x04, 0x17
        /*00aa*/ 	.short	(.L_38 - .L_37)
.L_37:
        /*00ac*/ 	.word	0x00000000
        /*00b0*/ 	.short	0x0003
        /*00b2*/ 	.short	0x0018
        /*00b4*/ 	.byte	0x00, 0xf0, 0x11, 0x00


	//----- nvinfo : EIATTR_KPARAM_INFO
	.align		4
.L_38:
        /*00b8*/ 	.byte	0x04, 0x17
        /*00ba*/ 	.short	(.L_40 - .L_39)
.L_39:
        /*00bc*/ 	.word	0x00000000
        /*00c0*/ 	.short	0x0002
        /*00c2*/ 	.short	0x0010
        /*00c4*/ 	.byte	0x00, 0xf4, 0x21, 0x00


	//----- nvinfo : EIATTR_KPARAM_INFO
	.align		4
.L_40:
        /*00c8*/ 	.byte	0x04, 0x17
        /*00ca*/ 	.short	(.L_42 - .L_41)
.L_41:
        /*00cc*/ 	.word	0x00000000
        /*00d0*/ 	.short	0x0001
        /*00d2*/ 	.short	0x0008
        /*00d4*/ 	.byte	0x00, 0xf4, 0x21, 0x00


	//----- nvinfo : EIATTR_KPARAM_INFO
	.align		4
.L_42:
        /*00d8*/ 	.byte	0x04, 0x17
        /*00da*/ 	.short	(.L_44 - .L_43)
.L_43:
        /*00dc*/ 	.word	0x00000000
        /*00e0*/ 	.short	0x0000
        /*00e2*/ 	.short	0x0000
        /*00e4*/ 	.byte	0x00, 0xf4, 0x21, 0x00


	//----- nvinfo : EIATTR_AT_ENTRY_FRAGMENTS
	.align		4
.L_44:
        /*00e8*/ 	.byte	0x04, 0x4f
        /*00ea*/ 	.short	(.L_46 - .L_45)


	//   ....[0]....
.L_45:
        /*00ec*/ 	.word	0x00000004


	//----- nvinfo : EIATTR_RESERVED_SMEM_USED
	.align		4
.L_46:
        /*00f0*/ 	.byte	0x01, 0x41
	.zero		2


	//----- nvinfo : EIATTR_SPARSE_MMA_MASK
	.align		4
        /*00f4*/ 	.byte	0x03, 0x50
        /*00f6*/ 	.short	0x0000


	//----- nvinfo : EIATTR_TCGEN05_1CTA_USED
	.align		4
        /*00f8*/ 	.byte	0x01, 0x51
	.zero		2


	//----- nvinfo : EIATTR_MAXREG_COUNT
	.align		4
        /*00fc*/ 	.byte	0x03, 0x1b
        /*00fe*/ 	.short	0x00ff


	//----- nvinfo : EIATTR_NUM_BARRIERS
	.align		4
        /*0100*/ 	.byte	0x02, 0x4c
        /*0102*/ 	.byte	0x01
	.zero		1


	//----- nvinfo : EIATTR_INT_WARP_WIDE_INSTR_OFFSETS
	.align		4
        /*0104*/ 	.byte	0x04, 0x31
        /*0106*/ 	.short	(.L_48 - .L_47)


	//   ....[0]....
.L_47:
        /*0108*/ 	.word	0x00000d00


	//   ....[1]....
        /*010c*/ 	.word	0x00000d30


	//   ....[2]....
        /*0110*/ 	.word	0x00002af0


	//   ....[3]....
        /*0114*/ 	.word	0x00006430


	//   ....[4]....
        /*0118*/ 	.word	0x00006480


	//----- nvinfo : EIATTR_COOP_GROUP_MASK_REGIDS
	.align		4
.L_48:
        /*011c*/ 	.byte	0x04, 0x29
        /*011e*/ 	.short	(.L_50 - .L_49)


	//   ....[0]....
.L_49:
        /*0120*/ 	.word	0xffffffff


	//   ....[1]....
        /*0124*/ 	.word	0xffffffff


	//   ....[2]....
        /*0128*/ 	.word	0xffffffff


	//   ....[3]....
        /*012c*/ 	.word	0xffffffff


	//----- nvinfo : EIATTR_COOP_GROUP_INSTR_OFFSETS
	.align		4
.L_50:
        /*0130*/ 	.byte	0x04, 0x28
        /*0132*/ 	.short	(.L_52 - .L_51)


	//   ....[0]....
.L_51:
        /*0134*/ 	.word	0x00000060


	//   ....[1]....
        /*0138*/ 	.word	0x00000320


	//   ....[2]....
        /*013c*/ 	.word	0x000062c0


	//   ....[3]....
        /*0140*/ 	.word	0x00006530


	//----- nvinfo : EIATTR_VRC_CTA_INIT_COUNT
	.align		4
.L_52:
        /*0144*/ 	.byte	0x02, 0x4a
        /*0146*/ 	.byte	0x80
	.zero		1


	//----- nvinfo : EIATTR_MBARRIER_INSTR_OFFSETS
	.align		4
        /*0148*/ 	.byte	0x04, 0x39
        /*014a*/ 	.short	(.L_54 - .L_53)


	//   ....[0]....
.L_53:
        /*014c*/ 	.word	0x00000e20
        /*0150*/ 	.word	0x000000ff
        /*0154*/ 	.word	0x00000000
        /*0158*/ 	.short	0x0100
        /*015a*/ 	.byte	0x0d
	.zero		1


	//   ....[1]....
        /*015c*/ 	.word	0x00002b40
        /*0160*/ 	.word	0x000000ff
        /*0164*/ 	.word	0x00005008
        /*0168*/ 	.short	0x0100
        /*016a*/ 	.byte	0x0b
	.zero		1


	//   ....[2]....
        /*016c*/ 	.word	0x00003200
        /*0170*/ 	.word	0x000000ff
        /*0174*/ 	.word	0x00000000
        /*0178*/ 	.short	0x010a
        /*017a*/ 	.byte	0x0d
	.zero		1


	//   ....[3]....
        /*017c*/ 	.word	0x000043a0
        /*0180*/ 	.word	0x000000ff
        /*0184*/ 	.word	0x00000000
        /*0188*/ 	.short	0x010a
        /*018a*/ 	.byte	0x0d
	.zero		1


	//   ....[4]....
        /*018c*/ 	.word	0x000044e0
        /*0190*/ 	.word	0x000000ff
        /*0194*/ 	.word	0x00005000
        /*0198*/ 	.short	0x0108
        /*019a*/ 	.byte	0x0b
	.zero		1


	//   ....[5]....
        /*019c*/ 	.word	0x00004570
        /*01a0*/ 	.word	0x000000ff
        /*01a4*/ 	.word	0x00005008
        /*01a8*/ 	.short	0x0108
        /*01aa*/ 	.byte	0x0b
	.zero		1


	//   ....[6]....
        /*01ac*/ 	.word	0x00006550
        /*01b0*/ 	.word	0x000000ff
        /*01b4*/ 	.word	0x00000000
        /*01b8*/ 	.short	0x010a
        /*01ba*/ 	.byte	0x0d
	.zero		1


	//   ....[7]....
        /*01bc*/ 	.word	0x00006580
        /*01c0*/ 	.word	0x000000ff
        /*01c4*/ 	.word	0x00000000
        /*01c8*/ 	.short	0x010a
        /*01ca*/ 	.byte	0x0d
	.zero		1


	//----- nvinfo : EIATTR_NUM_MBARRIERS
	.align		4
.L_54:
        /*01cc*/ 	.byte	0x03, 0x38
        /*01ce*/ 	.short	0x0002


	//----- nvinfo : EIATTR_EXIT_INSTR_OFFSETS
	.align		4
        /*01d0*/ 	.byte	0x04, 0x1c
        /*01d2*/ 	.short	(.L_56 - .L_55)


	//   ....[0]....
.L_55:
        /*01d4*/ 	.word	0x00006540


	//----- nvinfo : EIATTR_REQNTID
	.align		4
.L_56:
        /*01d8*/ 	.byte	0x04, 0x10
        /*01da*/ 	.short	(.L_58 - .L_57)
.L_57:
        /*01dc*/ 	.word	0x00000100
        /*01e0*/ 	.word	0x00000001
        /*01e4*/ 	.word	0x00000001


	//----- nvinfo : EIATTR_CRS_STACK_SIZE
	.align		4
.L_58:
        /*01e8*/ 	.byte	0x04, 0x1e
        /*01ea*/ 	.short	(.L_60 - .L_59)
.L_59:
        /*01ec*/ 	.word	0x00000000


	//----- nvinfo : EIATTR_CBANK_PARAM_SIZE
	.align		4
.L_60:
        /*01f0*/ 	.byte	0x03, 0x19
        /*01f2*/ 	.short	0x0050


	//----- nvinfo : EIATTR_PARAM_CBANK
	.align		4
        /*01f4*/ 	.byte	0x04, 0x0a
        /*01f6*/ 	.short	(.L_62 - .L_61)
	.align		4
.L_61:
        /*01f8*/ 	.word	index@(.nv.constant0.matmul_kernel)
        /*01fc*/ 	.short	0x0380
        /*01fe*/ 	.short	0x0050


	//----- nvinfo : EIATTR_SW_WAR
	.align		4
.L_62:
        /*0200*/ 	.byte	0x04, 0x36
        /*0202*/ 	.short	(.L_64 - .L_63)
.L_63:
        /*0204*/ 	.word	0x00000008
.L_64:


//--------------------- .nv.compat                --------------------------
	.section	.nv.compat,"",@"SHT_CUDA_COMPAT_INFO"
	.align	4
        /*0000*/ 	.byte	0x02, 0x02, 0x02, 0x00, 0x02, 0x05, 0x05, 0x00, 0x02, 0x03, 0x00, 0x00, 0x02, 0x06, 0x01, 0x00


//--------------------- .nv.callgraph             --------------------------
	.section	.nv.callgraph,"",@"SHT_CUDA_CALLGRAPH"
	.align	4
	.sectionentsize	8
	.align		4
        /*0000*/ 	.word	0x00000000
	.align		4
        /*0004*/ 	.word	0xffffffff
	.align		4
        /*0008*/ 	.word	0x00000000
	.align		4
        /*000c*/ 	.word	0xfffffffe
	.align		4
        /*0010*/ 	.word	0x00000000
	.align		4
        /*0014*/ 	.word	0xfffffffd
	.align		4
        /*0018*/ 	.word	0x00000000
	.align		4
        /*001c*/ 	.word	0xfffffffc


//--------------------- .text.matmul_kernel       --------------------------
	.section	.text.matmul_kernel,"ax",@progbits
	.align	128
        .global         matmul_kernel
        .type           matmul_kernel,@function
        .size           matmul_kernel,(.L_x_20 - matmul_kernel)
        .other          matmul_kernel,@"STO_CUDA_ENTRY STV_DEFAULT"
matmul_kernel:
.text.matmul_kernel:
[----:B------:R-:W0:Y:S01]  /*0000*/  LDC R1, c[0x0][0x37c] ;  /* 0x0000df00ff017b82 */ /* 0x000e220000000800 */
[----:B------:R-:W1:Y:S01]  /*0010*/  S2R R10, SR_TID.X ;  /* 0x00000000000a7919 */ /* 0x000e620000002100 */
[----:B------:R-:W2:Y:S01]  /*0020*/  LDCU.64 UR22, c[0x0][0x358] ;  /* 0x00006b00ff1677ac */ /* 0x000ea20008000a00 */
[----:B-1----:R-:W-:-:S13]  /*0030*/  ISETP.GE.U32.AND P1, PT, R10, 0x20, PT ;  /* 0x000000200a00780c */ /* 0x002fda0003f26070 */
[----:B--2---:R-:W-:Y:S05]  /*0040*/  @P1 BRA `(.L_x_0) ;  /* 0x0000000000b81947 */ /* 0x004fea0003800000 */
[----:B------:R-:W1:Y:S01]  /*0050*/  S2UR UR6, SR_CgaCtaId ;  /* 0x00000000000679c3 */ /* 0x000e620000008800 */
[----:B------:R-:W-:Y:S01]  /*0060*/  NOP ;  /* 0x0000000000007918 */ /* 0x000fe20000000000 */
[----:B------:R-:W-:Y:S02]  /*0070*/  UMOV UR4, 0x40 ;  /* 0x0000004000047882 */ /* 0x000fe40000000000 */
[----:B-1----:R-:W-:-:S09]  /*0080*/  ULEA UR4, UR6, UR4, 0x18 ;  /* 0x0000000406047291 */ /* 0x002fd2000f8ec0ff */
[----:B------:R-:W1:Y:S01]  /*0090*/  LDS.U8 R0, [UR4] ;  /* 0x00000004ff007984 */ /* 0x000e620008000000 */
[----:B------:R-:W-:Y:S02]  /*00a0*/  UMOV UR4, 0x400 ;  /* 0x0000040000047882 */ /* 0x000fe40000000000 */
[----:B------:R-:W-:Y:S01]  /*00b0*/  ULEA UR4, UR6, UR4, 0x18 ;  /* 0x0000000406047291 */ /* 0x000fe2000f8ec0ff */
[----:B-1----:R-:W-:-:S13]  /*00c0*/  ISETP.NE.AND P0, PT, R0, RZ, PT ;  /* 0x000000ff0000720c */ /* 0x002fda0003f05270 */
[----:B------:R-:W-:Y:S05]  /*00d0*/  @P0 BRA `(.L_x_1) ;  /* 0x00000000007c0947 */ /* 0x000fea0003800000 */
[----:B------:R-:W-:-:S13]  /*00e0*/  ELECT P0, URZ, PT ;  /* 0x0000000000ff782f */ /* 0x000fda0003800000 */
[----:B------:R-:W-:Y:S05]  /*00f0*/  @!P0 BRA `(.L_x_2) ;  /* 0x0000000000848947 */ /* 0x000fea0003800000 */
[----:B------:R-:W-:Y:S01]  /*0100*/  UMOV UR5, 0x4 ;  /* 0x0000000400057882 */ /* 0x000fe20000000000 */
[----:B------:R-:W-:Y:S02]  /*0110*/  IMAD.MOV.U32 R4, RZ, RZ, 0x1 ;  /* 0x00000001ff047424 */ /* 0x000fe400078e00ff */
[----:B------:R-:W-:Y:S02]  /*0120*/  IMAD.MOV.U32 R5, RZ, RZ, 0xf ;  /* 0x0000000fff057424 */ /* 0x000fe400078e00ff */
[----:B------:R-:W-:Y:S04]  /*0130*/  DEPBAR.LE SB1, 0x36 ;  /* 0x00009d800000791a */ /* 0x000fe80000000000 */
[----:B------:R-:W1:Y:S02]  /*0140*/  UTCATOMSWS.FIND_AND_SET.ALIGN UP0, UR5, UR5 ;  /* 0x00000005000575e3 */ /* 0x000e640008000800 */
[----:B-1----:R-:W-:-:S04]  /*0150*/  PLOP3.LUT P0, PT, PT, PT, UP0, 0x80, 0x8 ;  /* 0x000000000008781c */ /* 0x002fc80003f0f008 */
[----:B------:R-:W-:-:S04]  /*0160*/  SEL R0, RZ, 0xffffffff, !P0 ;  /* 0xffffffffff007807 */ /* 0x000fc80004000000 */
[----:B------:R-:W-:Y:S01]  /*0170*/  ISETP.NE.AND P0, PT, R0, RZ, PT ;  /* 0x000000ff0000720c */ /* 0x000fe20003f05270 */
[----:B------:R-:W-:-:S12]  /*0180*/  IMAD.U32 R0, RZ, RZ, UR5 ;  /* 0x00000005ff007e24 */ /* 0x000fd8000f8e00ff */
[----:B------:R-:W-:Y:S05]  /*0190*/  @P0 BRA `(.L_x_3) ;  /* 0x0000000000240947 */ /* 0x000fea0003800000 */
.L_x_4:
[----:B------:R-:W-:Y:S05]  /*01a0*/  NANOSLEEP 0x64 ;  /* 0x000000640000795d */ /* 0x000fea0003800000 */
[----:B------:R-:W-:-:S05]  /*01b0*/  UMOV UR5, 0x4 ;  /* 0x0000000400057882 */ /* 0x000fca0000000000 */
[----:B------:R-:W-:Y:S04]  /*01c0*/  DEPBAR.LE SB1, 0x36 ;  /* 0x00009d800000791a */ /* 0x000fe80000000000 */
[----:B------:R-:W1:Y:S02]  /*01d0*/  UTCATOMSWS.FIND_AND_SET.ALIGN UP0, UR5, UR5 ;  /* 0x00000005000575e3 */ /* 0x000e640008000800 */
[----:B-1----:R-:W-:-:S04]  /*01e0*/  PLOP3.LUT P0, PT, PT, PT, UP0, 0x80, 0x8 ;  /* 0x000000000008781c */ /* 0x002fc80003f0f008 */
[----:B------:R-:W-:-:S04]  /*01f0*/  SEL R0, RZ, 0xffffffff, !P0 ;  /* 0xffffffffff007807 */ /* 0x000fc80004000000 */
[----:B------:R-:W-:Y:S01]  /*0200*/  ISETP.NE.AND P0, PT, R0, RZ, PT ;  /* 0x000000ff0000720c */ /* 0x000fe20003f05270 */
[----:B------:R-:W-:-:S12]  /*0210*/  IMAD.U32 R0, RZ, RZ, UR5 ;  /* 0x00000005ff007e24 */ /* 0x000fd8000f8e00ff */
[----:B------:R-:W-:Y:S05]  /*0220*/  @!P0 BRA `(.L_x_4) ;  /* 0xfffffffc00dc8947 */ /* 0x000fea000383ffff */
.L_x_3:
[C---:B------:R-:W-:Y:S01]  /*0230*/  VIADD R3, R0.reuse, 0x10 ;  /* 0x0000001000037836 */ /* 0x040fe20000000000 */
[----:B------:R-:W-:Y:S01]  /*0240*/  UMOV UR5, 0x50 ;  /* 0x0000005000057882 */ /* 0x000fe20000000000 */
[----:B------:R-:W-:Y:S01]  /*0250*/  SHF.L.U32 R2, R5, R0, RZ ;  /* 0x0000000005027219 */ /* 0x000fe200000006ff */
[----:B------:R-:W-:Y:S01]  /*0260*/  ULEA UR5, UR6, UR5, 0x18 ;  /* 0x0000000506057291 */ /* 0x000fe2000f8ec0ff */
[----:B------:R-:W-:Y:S01]  /*0270*/  IMAD.SHL.U32 R0, R0, 0x20, RZ ;  /* 0x0000002000007824 */ /* 0x000fe200078e00ff */
[----:B------:R-:W-:-:S04]  /*0280*/  SHF.L.U32 R3, R4, R3, RZ ;  /* 0x0000000304037219 */ /* 0x000fc800000006ff */
[----:B------:R-:W-:-:S05]  /*0290*/  LOP3.LUT R2, R3, R2, RZ, 0xfc, !PT ;  /* 0x0000000203027212 */ /* 0x000fca00078efcff */
[----:B------:R1:W-:Y:S04]  /*02a0*/  ATOMS.OR RZ, [UR5], R2 ;  /* 0x00000002ffff798c */ /* 0x0003e8000b000005 */
[----:B------:R1:W-:Y:S01]  /*02b0*/  STS [UR4], R0 ;  /* 0x00000000ff007988 */ /* 0x0003e20008000804 */
[----:B------:R-:W-:Y:S05]  /*02c0*/  BRA `(.L_x_2) ;  /* 0x0000000000107947 */ /* 0x000fea0003800000 */
.L_x_1:
[----:B------:R-:W-:Y:S01]  /*02d0*/  IMAD.MOV.U32 R0, RZ, RZ, -0x1 ;  /* 0xffffffffff007424 */ /* 0x000fe200078e00ff */
[----:B------:R-:W-:-:S04]  /*02e0*/  MOV R2, 0x310 ;  /* 0x0000031000027802 */ /* 0x000fc80000000f00 */
[----:B------:R1:W-:Y:S03]  /*02f0*/  STS [UR4], R0 ;  /* 0x00000000ff007988 */ /* 0x0003e60008000804 */
[----:B01----:R-:W-:Y:S05]  /*0300*/  CALL.REL.NOINC `($__internal_1_$__cuda_sm10x_tcgen05_guardrail_trap_phase_invalid_during_alloc) ;  /* 0x0000006000b47944 */ /* 0x003fea0003c00000 */
.L_x_2:
[----:B------:R-:W-:Y:S05]  /*0310*/  WARPSYNC.ALL ;  /* 0x0000000000007948 */ /* 0x000fea0003800000 */
[----:B------:R-:W-:Y:S01]  /*0320*/  NOP ;  /* 0x0000000000007918 */ /* 0x000fe20000000000 */
.L_x_0:
[----:B------:R-:W2:Y:S01]  /*0330*/  LDC.64 R126, c[0x0][0x398] ;  /* 0x0000e600ff7e7b82 */ /* 0x000ea20000000a00 */
[----:B------:R-:W3:Y:S01]  /*0340*/  S2R R5, SR_CTAID.X ;  /* 0x0000000000057919 */ /* 0x000ee20000002500 */
[----:B------:R-:W-:Y:S01]  /*0350*/  UMOV UR11, 0x400 ;  /* 0x00000400000b7882 */ /* 0x000fe20000000000 */
[----:B------:R-:W4:Y:S01]  /*0360*/  LDCU UR14, c[0x0][0x3a4] ;  /* 0x00007480ff0e77ac */ /* 0x000f220008000800 */
[----:B------:R-:W1:Y:S04]  /*0370*/  LDCU.128 UR16, c[0x0][0x380] ;  /* 0x00007000ff1077ac */ /* 0x000e680008000c00 */
[----:B------:R-:W5:Y:S01]  /*0380*/  S2UR UR6, SR_CgaCtaId ;  /* 0x00000000000679c3 */ /* 0x000f620000008800 */
[----:B------:R-:W-:-:S07]  /*0390*/  UMOV UR8, 0x1 ;  /* 0x0000000100087882 */ /* 0x000fce0000000000 */
[----:B------:R-:W0:Y:S01]  /*03a0*/  LDC R113, c[0x0][0x3a0] ;  /* 0x0000e800ff717b82 */ /* 0x000e220000000800 */
[----:B-12---:R-:W-:Y:S01]  /*03b0*/  VIADD R0, R127, 0x3f ;  /* 0x0000003f7f007836 */ /* 0x006fe20000000000 */
[----:B------:R-:W-:-:S04]  /*03c0*/  IABS R28, R127 ;  /* 0x0000007f001c7213 */ /* 0x000fc80000000000 */
[----:B------:R-:W-:Y:S01]  /*03d0*/  SHF.R.S32.HI R3, RZ, 0x1f, R0 ;  /* 0x0000001fff037819 */ /* 0x000fe20000011400 */
[----:B-----5:R-:W-:-:S03]  /*03e0*/  ULEA UR11, UR6, UR11, 0x18 ;  /* 0x0000000b060b7291 */ /* 0x020fc6000f8ec0ff */
[----:B------:R-:W-:Y:S02]  /*03f0*/  LEA.HI R3, R3, R0, RZ, 0x6 ;  /* 0x0000000003037211 */ /* 0x000fe400078f30ff */
[----:B---3--:R-:W-:Y:S02]  /*0400*/  IABS R8, R5 ;  /* 0x0000000500087213 */ /* 0x008fe40000000000 */
[----:B------:R-:W-:-:S05]  /*0410*/  SHF.R.S32.HI R3, RZ, 0x6, R3 ;  /* 0x00000006ff037819 */ /* 0x000fca0000011403 */
[----:B------:R-:W-:-:S05]  /*0420*/  IMAD.SHL.U32 R4, R3, 0x8, RZ ;  /* 0x0000000803047824 */ /* 0x000fca00078e00ff */
[-C--:B------:R-:W-:Y:S02]  /*0430*/  IABS R7, R4.reuse ;  /* 0x0000000400077213 */ /* 0x080fe40000000000 */
[----:B------:R-:W-:Y:S02]  /*0440*/  IABS R11, R4 ;  /* 0x00000004000b7213 */ /* 0x000fe40000000000 */
[----:B------:R-:W1:Y:S08]  /*0450*/  I2F.RP R0, R7 ;  /* 0x0000000700007306 */ /* 0x000e700000209400 */
[----:B-1----:R-:W1:Y:S02]  /*0460*/  MUFU.RCP R0, R0 ;  /* 0x0000000000007308 */ /* 0x002e640000001000 */
[----:B-1----:R-:W-:-:S02]  /*0470*/  VIADD R2, R0, 0xffffffe ;  /* 0x0ffffffe00027836 */ /* 0x002fc40000000000 */
[----:B------:R-:W-:-:S04]  /*0480*/  IMAD.MOV R0, RZ, RZ, -R11 ;  /* 0x000000ffff007224 */ /* 0x000fc800078e0a0b */
[----:B------:R1:W2:Y:S02]  /*0490*/  F2I.FTZ.U32.TRUNC.NTZ R3, R2 ;  /* 0x0000000200037305 */ /* 0x0002a4000021f000 */
[----:B-1----:R-:W-:Y:S02]  /*04a0*/  IMAD.MOV.U32 R2, RZ, RZ, RZ ;  /* 0x000000ffff027224 */ /* 0x002fe400078e00ff */
[----:B--2---:R-:W-:-:S04]  /*04b0*/  IMAD.MOV R6, RZ, RZ, -R3 ;  /* 0x000000ffff067224 */ /* 0x004fc800078e0a03 */
[----:B------:R-:W-:Y:S02]  /*04c0*/  IMAD R9, R6, R7, RZ ;  /* 0x0000000706097224 */ /* 0x000fe400078e02ff */
[----:B------:R-:W-:Y:S02]  /*04d0*/  IMAD.MOV.U32 R6, RZ, RZ, R8 ;  /* 0x000000ffff067224 */ /* 0x000fe400078e0008 */
[----:B------:R-:W-:-:S06]  /*04e0*/  IMAD.HI.U32 R3, R3, R9, R2 ;  /* 0x0000000903037227 */ /* 0x000fcc00078e0002 */
[----:B------:R-:W-:-:S04]  /*04f0*/  IMAD.HI.U32 R3, R3, R6, RZ ;  /* 0x0000000603037227 */ /* 0x000fc800078e00ff */
[----:B------:R-:W-:Y:S01]  /*0500*/  IMAD R0, R3, R0, R6 ;  /* 0x0000000003007224 */ /* 0x000fe200078e0206 */
[----:B------:R-:W-:Y:S04]  /*0510*/  BAR.SYNC.DEFER_BLOCKING 0x0 ;  /* 0x0000000000007b1d */ /* 0x000fe80000010000 */
[----:B------:R-:W-:-:S13]  /*0520*/  ISETP.GT.U32.AND P2, PT, R7, R0, PT ;  /* 0x000000000700720c */ /* 0x000fda0003f44070 */
[----:B------:R-:W-:Y:S02]  /*0530*/  @!P2 IMAD.IADD R0, R0, 0x1, -R7 ;  /* 0x000000010000a824 */ /* 0x000fe400078e0a07 */
[----:B------:R-:W-:Y:S01]  /*0540*/  @!P2 VIADD R3, R3, 0x1 ;  /* 0x000000010303a836 */ /* 0x000fe20000000000 */
[----:B------:R-:W-:Y:S02]  /*0550*/  ISETP.NE.AND P2, PT, R4, RZ, PT ;  /* 0x000000ff0400720c */ /* 0x000fe40003f45270 */
[----:B------:R-:W-:Y:S02]  /*0560*/  ISETP.GE.U32.AND P0, PT, R0, R7, PT ;  /* 0x000000070000720c */ /* 0x000fe40003f06070 */
[----:B------:R-:W-:-:S04]  /*0570*/  LOP3.LUT R0, R5, R4, RZ, 0x3c, !PT ;  /* 0x0000000405007212 */ /* 0x000fc800078e3cff */
[----:B------:R-:W-:Y:S01]  /*0580*/  ISETP.GE.AND P3, PT, R0, RZ, PT ;  /* 0x000000ff0000720c */ /* 0x000fe20003f66270 */
[----:B------:R-:W-:-:S06]  /*0590*/  VIADD R0, R126, 0xff ;  /* 0x000000ff7e007836 */ /* 0x000fcc0000000000 */
[----:B------:R-:W-:-:S04]  /*05a0*/  @P0 VIADD R3, R3, 0x1 ;  /* 0x0000000103030836 */ /* 0x000fc80000000000 */
[----:B------:R-:W-:Y:S01]  /*05b0*/  IMAD.MOV.U32 R2, RZ, RZ, R3 ;  /* 0x000000ffff027224 */ /* 0x000fe200078e0003 */
[----:B------:R-:W-:-:S03]  /*05c0*/  SHF.R.S32.HI R3, RZ, 0x1f, R0 ;  /* 0x0000001fff037819 */ /* 0x000fc60000011400 */
[----:B------:R-:W-:Y:S01]  /*05d0*/  @!P3 IMAD.MOV R2, RZ, RZ, -R2 ;  /* 0x000000ffff02b224 */ /* 0x000fe200078e0a02 */
[----:B------:R-:W-:Y:S02]  /*05e0*/  @!P2 LOP3.LUT R2, RZ, R4, RZ, 0x33, !PT ;  /* 0x00000004ff02a212 */ /* 0x000fe400078e33ff */
[----:B------:R-:W-:-:S03]  /*05f0*/  LEA.HI R3, R3, R0, RZ, 0x8 ;  /* 0x0000000003037211 */ /* 0x000fc600078f40ff */
[----:B------:R-:W-:Y:S02]  /*0600*/  IMAD.SHL.U32 R8, R2, 0x8, RZ ;  /* 0x0000000802087824 */ /* 0x000fe400078e00ff */
[----:B------:R-:W-:-:S03]  /*0610*/  IMAD.MOV R2, RZ, RZ, -R2 ;  /* 0x000000ffff027224 */ /* 0x000fc600078e0a02 */
[----:B------:R-:W-:Y:S01]  /*0620*/  LEA.HI.SX32 R3, R3, -R8, 0x18 ;  /* 0x8000000803037211 */ /* 0x000fe200078fc2ff */
[----:B------:R-:W-:-:S03]  /*0630*/  IMAD R12, R4, R2, R5 ;  /* 0x00000002040c7224 */ /* 0x000fc600078e0205 */
[----:B------:R-:W-:Y:S02]  /*0640*/  VIMNMX R11, PT, PT, R3, 0x8, PT ;  /* 0x00000008030b7848 */ /* 0x000fe40003fe0100 */
[----:B------:R-:W-:Y:S02]  /*0650*/  IABS R9, R12 ;  /* 0x0000000c00097213 */ /* 0x000fe40000000000 */
[-C--:B------:R-:W-:Y:S02]  /*0660*/  IABS R7, R11.reuse ;  /* 0x0000000b00077213 */ /* 0x080fe40000000000 */
[----:B------:R-:W-:Y:S02]  /*0670*/  IABS R4, R11 ;  /* 0x0000000b00047213 */ /* 0x000fe40000000000 */
[----:B------:R-:W1:Y:S08]  /*0680*/  I2F.RP R0, R7 ;  /* 0x0000000700007306 */ /* 0x000e700000209400 */
[----:B-1----:R-:W1:Y:S02]  /*0690*/  MUFU.RCP R0, R0 ;  /* 0x0000000000007308 */ /* 0x002e640000001000 */
[----:B-1----:R-:W-:-:S02]  /*06a0*/  VIADD R3, R0, 0xffffffe ;  /* 0x0ffffffe00037836 */ /* 0x002fc40000000000 */
[----:B------:R-:W-:-:S04]  /*06b0*/  IMAD.MOV R0, RZ, RZ, -R4 ;  /* 0x000000ffff007224 */ /* 0x000fc800078e0a04 */
[----:B------:R-:W1:Y:S02]  /*06c0*/  F2I.FTZ.U32.TRUNC.NTZ R3, R3 ;  /* 0x0000000300037305 */ /* 0x000e64000021f000 */
[----:B-1----:R-:W-:-:S04]  /*06d0*/  IMAD.MOV R6, RZ, RZ, -R3 ;  /* 0x000000ffff067224 */ /* 0x002fc800078e0a03 */
[----:B------:R-:W-:Y:S02]  /*06e0*/  IMAD.MOV.U32 R2, RZ, RZ, R6 ;  /* 0x000000ffff027224 */ /* 0x000fe400078e0006 */
[----:B------:R-:W1:Y:S02]  /*06f0*/  I2F.RP R6, R28 ;  /* 0x0000001c00067306 */ /* 0x000e640000209400 */
[----:B------:R-:W-:Y:S02]  /*0700*/  IMAD R5, R2, R7, RZ ;  /* 0x0000000702057224 */ /* 0x000fe400078e02ff */
[----:B------:R-:W-:-:S04]  /*0710*/  IMAD.MOV.U32 R2, RZ, RZ, RZ ;  /* 0x000000ffff027224 */ /* 0x000fc800078e00ff */
[----:B------:R-:W-:Y:S01]  /*0720*/  IMAD.HI.U32 R2, R3, R5, R2 ;  /* 0x0000000503027227 */ /* 0x000fe200078e0002 */
[----:B------:R-:W-:-:S05]  /*0730*/  IABS R3, R126 ;  /* 0x0000007e00037213 */ /* 0x000fca0000000000 */
[----:B------:R-:W-:Y:S01]  /*0740*/  IMAD.HI.U32 R2, R2, R9, RZ ;  /* 0x0000000902027227 */ /* 0x000fe200078e00ff */
[----:B-1----:R-:W1:Y:S03]  /*0750*/  MUFU.RCP R6, R6 ;  /* 0x0000000600067308 */ /* 0x002e660000001000 */
[----:B------:R-:W-:Y:S02]  /*0760*/  IMAD R0, R2, R0, R9 ;  /* 0x0000000002007224 */ /* 0x000fe400078e0209 */
[----:B------:R-:W-:-:S03]  /*0770*/  IMAD.MOV.U32 R9, RZ, RZ, R3 ;  /* 0x000000ffff097224 */ /* 0x000fc600078e0003 */
[----:B------:R-:W-:Y:S01]  /*0780*/  ISETP.GT.U32.AND P2, PT, R7, R0, PT ;  /* 0x000000000700720c */ /* 0x000fe20003f44070 */
[----:B------:R-:W2:Y:S01]  /*0790*/  I2F.RP R3, R9 ;  /* 0x0000000900037306 */ /* 0x000ea20000209400 */
[----:B-1----:R-:W-:-:S11]  /*07a0*/  VIADD R30, R6, 0xffffffe ;  /* 0x0ffffffe061e7836 */ /* 0x002fd60000000000 */
[----:B------:R-:W-:Y:S01]  /*07b0*/  @!P2 IMAD.IADD R0, R0, 0x1, -R7 ;  /* 0x000000010000a824 */ /* 0x000fe200078e0a07 */
[----:B------:R1:W-:Y:S01]  /*07c0*/  F2I.FTZ.U32.TRUNC.NTZ R31, R30 ;  /* 0x0000001e001f7305 */ /* 0x0003e2000021f000 */
[----:B------:R-:W-:Y:S01]  /*07d0*/  @!P2 VIADD R2, R2, 0x1 ;  /* 0x000000010202a836 */ /* 0x000fe20000000000 */
[----:B------:R-:W-:Y:S02]  /*07e0*/  ISETP.NE.AND P2, PT, R11, RZ, PT ;  /* 0x000000ff0b00720c */ /* 0x000fe40003f45270 */
[----:B------:R-:W-:Y:S02]  /*07f0*/  ISETP.GE.U32.AND P0, PT, R0, R7, PT ;  /* 0x000000070000720c */ /* 0x000fe40003f06070 */
[----:B------:R-:W-:Y:S02]  /*0800*/  LOP3.LUT R0, R12, R11, RZ, 0x3c, !PT ;  /* 0x0000000b0c007212 */ /* 0x000fe400078e3cff */
[----:B--2---:R-:W2:Y:S01]  /*0810*/  MUFU.RCP R3, R3 ;  /* 0x0000000300037308 */ /* 0x004ea20000001000 */
[----:B-1----:R-:W-:Y:S01]  /*0820*/  IMAD.MOV.U32 R30, RZ, RZ, RZ ;  /* 0x000000ffff1e7224 */ /* 0x002fe200078e00ff */
[----:B------:R-:W-:-:S07]  /*0830*/  ISETP.GE.AND P3, PT, R0, RZ, PT ;  /* 0x000000ff0000720c */ /* 0x000fce0003f66270 */
[----:B------:R-:W-:-:S04]  /*0840*/  @P0 VIADD R2, R2, 0x1 ;  /* 0x0000000102020836 */ /* 0x000fc80000000000 */
[----:B------:R-:W-:Y:S02]  /*0850*/  IMAD.MOV.U32 R13, RZ, RZ, R2 ;  /* 0x000000ffff0d7224 */ /* 0x000fe400078e0002 */
[----:B--2---:R-:W-:Y:S01]  /*0860*/  VIADD R4, R3, 0xffffffe ;  /* 0x0ffffffe03047836 */ /* 0x004fe20000000000 */
[----:B------:R-:W-:Y:S01]  /*0870*/  LOP3.LUT R3, R10, 0xff, RZ, 0xc0, !PT ;  /* 0x000000ff0a037812 */ /* 0x000fe200078ec0ff */
[----:B------:R-:W-:Y:S01]  /*0880*/  @!P3 IMAD.MOV R13, RZ, RZ, -R13 ;  /* 0x000000ffff0db224 */ /* 0x000fe200078e0a0d */
[----:B------:R-:W-:Y:S01]  /*0890*/  @!P2 LOP3.LUT R13, RZ, R11, RZ, 0x33, !PT ;  /* 0x0000000bff0da212 */ /* 0x000fe200078e33ff */
[----:B------:R1:W2:Y:S01]  /*08a0*/  F2I.FTZ.U32.TRUNC.NTZ R5, R4 ;  /* 0x0000000400057305 */ /* 0x0002a2000021f000 */
[----:B------:R-:W-:-:S03]  /*08b0*/  ISETP.NE.U32.AND P3, PT, R3, RZ, PT ;  /* 0x000000ff0300720c */ /* 0x000fc60003f65070 */
[----:B------:R-:W-:-:S04]  /*08c0*/  IMAD.MOV R0, RZ, RZ, -R13 ;  /* 0x000000ffff007224 */ /* 0x000fc800078e0a0d */
[----:B------:R-:W-:Y:S02]  /*08d0*/  IMAD R0, R11, R0, R12 ;  /* 0x000000000b007224 */ /* 0x000fe400078e020c */
[----:B-1----:R-:W-:Y:S02]  /*08e0*/  IMAD.MOV.U32 R4, RZ, RZ, RZ ;  /* 0x000000ffff047224 */ /* 0x002fe400078e00ff */
[----:B------:R-:W-:Y:S02]  /*08f0*/  IMAD.IADD R0, R8, 0x1, R0 ;  /* 0x0000000108007824 */ /* 0x000fe400078e0200 */
[----:B------:R-:W-:Y:S02]  /*0900*/  IMAD.MOV R11, RZ, RZ, -R31 ;  /* 0x000000ffff0b7224 */ /* 0x000fe400078e0a1f */
[----:B--2---:R-:W-:-:S04]  /*0910*/  IMAD.MOV R2, RZ, RZ, -R5 ;  /* 0x000000ffff027224 */ /* 0x004fc800078e0a05 */
[----:B------:R-:W-:Y:S02]  /*0920*/  IMAD.MOV.U32 R8, RZ, RZ, R2 ;  /* 0x000000ffff087224 */ /* 0x000fe400078e0002 */
[----:B------:R-:W-:Y:S02]  /*0930*/  IMAD R2, R0, 0x100, R3 ;  /* 0x0000010000027824 */ /* 0x000fe400078e0203 */
[----:B------:R-:W-:Y:S02]  /*0940*/  IMAD R7, R8, R9, RZ ;  /* 0x0000000908077224 */ /* 0x000fe400078e02ff */
[----:B0-----:R-:W-:Y:S01]  /*0950*/  VIADD R3, R113, 0xffffffff ;  /* 0xffffffff71037836 */ /* 0x001fe20000000000 */
[----:B------:R-:W-:Y:S01]  /*0960*/  IABS R0, R2 ;  /* 0x0000000200007213 */ /* 0x000fe20000000000 */
[----:B------:R-:W-:Y:S01]  /*0970*/  IMAD.HI.U32 R4, R5, R7, R4 ;  /* 0x0000000705047227 */ /* 0x000fe200078e0004 */
[----:B------:R-:W-:Y:S01]  /*0980*/  SHF.R.U32.HI R5, RZ, 0x5, R10 ;  /* 0x00000005ff057819 */ /* 0x000fe2000001160a */
[----:B------:R-:W0:Y:S01]  /*0990*/  LDS R7, [UR11] ;  /* 0x0000000bff077984 */ /* 0x000e220008000800 */
[----:B------:R-:W-:Y:S01]  /*09a0*/  BAR.SYNC.DEFER_BLOCKING 0x0 ;  /* 0x0000000000007b1d */ /* 0x000fe20000010000 */
[----:B------:R-:W-:Y:S01]  /*09b0*/  IMAD.MOV.U32 R6, RZ, RZ, R0 ;  /* 0x000000ffff067224 */ /* 0x000fe200078e0000 */
[----:B------:R-:W-:Y:S01]  /*09c0*/  SGXT.U32 R5, R5, 0x3 ;  /* 0x000000030505781a */ /* 0x000fe20000000000 */
[----:B------:R-:W-:Y:S01]  /*09d0*/  IMAD.SHL.U32 R0, R13, 0x40, RZ ;  /* 0x000000400d007824 */ /* 0x000fe200078e00ff */
[----:B------:R-:W-:Y:S01]  /*09e0*/  ISETP.GE.AND P2, PT, R2, RZ, PT ;  /* 0x000000ff0200720c */ /* 0x000fe20003f46270 */
[----:B------:R-:W-:Y:S01]  /*09f0*/  IMAD.HI.U32 R4, R4, R6, RZ ;  /* 0x0000000604047227 */ /* 0x000fe200078e00ff */
[----:B------:R-:W-:-:S02]  /*0a00*/  ISETP.GE.U32.AND P4, PT, R3, 0x7fffffe0, PT ;  /* 0x7fffffe00300780c */ /* 0x000fc40003f86070 */
[----:B------:R-:W-:Y:S01]  /*0a10*/  LOP3.LUT R40, R0, R5, RZ, 0xfc, !PT ;  /* 0x0000000500287212 */ /* 0x000fe200078efcff */
[----:B------:R-:W-:Y:S02]  /*0a20*/  IMAD.MOV R4, RZ, RZ, -R4 ;  /* 0x000000ffff047224 */ /* 0x000fe400078e0a04 */
[----:B------:R-:W-:Y:S01]  /*0a30*/  IMAD R5, R11, R28, RZ ;  /* 0x0000001c0b057224 */ /* 0x000fe200078e02ff */
[----:B------:R-:W-:Y:S01]  /*0a40*/  IABS R115, R40 ;  /* 0x0000002800737213 */ /* 0x000fe20000000000 */
[----:B------:R-:W-:Y:S01]  /*0a50*/  IMAD R6, R9, R4, R6 ;  /* 0x0000000409067224 */ /* 0x000fe200078e0206 */
[----:B------:R-:W-:Y:S01]  /*0a60*/  SHF.R.U32.HI R4, RZ, 0x5, R10 ;  /* 0x00000005ff047819 */ /* 0x000fe2000001160a */
[----:B------:R-:W-:Y:S01]  /*0a70*/  IMAD.HI.U32 R30, R31, R5, R30 ;  /* 0x000000051f1e7227 */ /* 0x000fe200078e001e */
[----:B------:R-:W-:Y:S02]  /*0a80*/  LOP3.LUT R94, R40, 0x8, RZ, 0xfc, !PT ;  /* 0x00000008285e7812 */ /* 0x000fe400078efcff */
[----:B------:R-:W-:Y:S01]  /*0a90*/  ISETP.GT.U32.AND P0, PT, R9, R6, PT ;  /* 0x000000060900720c */ /* 0x000fe20003f04070 */
[----:B------:R-:W-:Y:S01]  /*0aa0*/  VIADD R8, R113, 0xfffffffe ;  /* 0xfffffffe71087836 */ /* 0x000fe20000000000 */
[----:B------:R-:W-:Y:S01]  /*0ab0*/  R2UR UR9, R4 ;  /* 0x00000000040972ca */ /* 0x000fe200000e0000 */
[----:B------:R-:W-:Y:S01]  /*0ac0*/  IMAD.HI.U32 R4, R30, R115, RZ ;  /* 0x000000731e047227 */ /* 0x000fe200078e00ff */
[----:B------:R-:W-:-:S02]  /*0ad0*/  IABS R117, R94 ;  /* 0x0000005e00757213 */ /* 0x000fc40000000000 */
[----:B------:R-:W-:Y:S01]  /*0ae0*/  ISETP.GE.U32.AND P5, PT, R8, 0x7fffffdf, PT ;  /* 0x7fffffdf0800780c */ /* 0x000fe20003fa6070 */
[----:B------:R-:W-:Y:S02]  /*0af0*/  IMAD.MOV R4, RZ, RZ, -R4 ;  /* 0x000000ffff047224 */ /* 0x000fe400078e0a04 */
[----:B------:R-:W-:-:S04]  /*0b00*/  IMAD.HI.U32 R3, R30, R117, RZ ;  /* 0x000000751e037227 */ /* 0x000fc800078e00ff */
[----:B------:R-:W-:Y:S02]  /*0b10*/  @!P0 IMAD.IADD R6, R6, 0x1, -R9 ;  /* 0x0000000106068824 */ /* 0x000fe400078e0a09 */
[----:B------:R-:W-:Y:S01]  /*0b20*/  VIADD R42, R0, UR9 ;  /* 0x00000009002a7c36 */ /* 0x000fe20008000000 */
[----:B------:R-:W-:Y:S01]  /*0b30*/  USHF.L.U32 UR4, UR9, 0x15, URZ ;  /* 0x0000001509047899 */ /* 0x000fe200080006ff */
[----:B------:R-:W-:Y:S01]  /*0b40*/  IMAD R115, R28, R4, R115 ;  /* 0x000000041c737224 */ /* 0x000fe200078e0273 */
[----:B------:R-:W-:Y:S01]  /*0b50*/  ISETP.GT.U32.AND P0, PT, R9, R6, PT ;  /* 0x000000060900720c */ /* 0x000fe20003f04070 */
[----:B------:R-:W1:Y:S01]  /*0b60*/  LDC.64 R4, c[0x0][0x3a8] ;  /* 0x0000ea00ff047b82 */ /* 0x000e620000000a00 */
[----:B------:R-:W-:Y:S01]  /*0b70*/  VIADD R96, R42, 0x18 ;  /* 0x000000182a607836 */ /* 0x000fe20000000000 */
[----:B0-----:R-:W-:Y:S01]  /*0b80*/  R2UR UR10, R7 ;  /* 0x00000000070a72ca */ /* 0x001fe200000e0000 */
[----:B------:R-:W-:Y:S01]  /*0b90*/  USHF.L.U32 UR5, UR9, 0x4, URZ ;  /* 0x0000000409057899 */ /* 0x000fe200080006ff */
[----:B------:R-:W-:Y:S01]  /*0ba0*/  IMAD.MOV R3, RZ, RZ, -R3 ;  /* 0x000000ffff037224 */ /* 0x000fe200078e0a03 */
[----:B------:R-:W-:Y:S01]  /*0bb0*/  ULOP3.LUT UR4, UR4, 0x600000, URZ, 0xc0, !UPT ;  /* 0x0060000004047892 */ /* 0x000fe2000f8ec0ff */
[----:B------:R-:W-:Y:S01]  /*0bc0*/  IABS R119, R96 ;  /* 0x0000006000777213 */ /* 0x000fe20000000000 */
[----:B------:R-:W-:Y:S01]  /*0bd0*/  ULOP3.LUT UR5, UR5, 0x40, URZ, 0xc0, !UPT ;  /* 0x0000004005057892 */ /* 0x000fe2000f8ec0ff */
[----:B------:R-:W-:-:S03]  /*0be0*/  IMAD R117, R28, R3, R117 ;  /* 0x000000031c757224 */ /* 0x000fc600078e0275 */
[----:B------:R-:W-:-:S04]  /*0bf0*/  IMAD.HI.U32 R7, R30, R119, RZ ;  /* 0x000000771e077227 */ /* 0x000fc800078e00ff */
[----:B------:R-:W-:Y:S01]  /*0c00*/  @!P0 IMAD.IADD R6, R6, 0x1, -R9 ;  /* 0x0000000106068824 */ /* 0x000fe200078e0a09 */
[----:B------:R-:W-:Y:S01]  /*0c10*/  ISETP.NE.AND P0, PT, R126, RZ, PT ;  /* 0x000000ff7e00720c */ /* 0x000fe20003f05270 */
[----:B------:R-:W-:Y:S02]  /*0c20*/  IMAD.MOV R7, RZ, RZ, -R7 ;  /* 0x000000ffff077224 */ /* 0x000fe400078e0a07 */
[----:B------:R-:W-:Y:S02]  /*0c30*/  @!P2 IMAD.MOV R6, RZ, RZ, -R6 ;  /* 0x000000ffff06a224 */ /* 0x000fe400078e0a06 */
[----:B------:R-:W-:Y:S02]  /*0c40*/  IMAD R119, R28, R7, R119 ;  /* 0x000000071c777224 */ /* 0x000fe400078e0277 */
[----:B------:R-:W-:-:S06]  /*0c50*/  VIADD R7, R113, 0xfffffffd ;  /* 0xfffffffd71077836 */ /* 0x000fcc0000000000 */
[----:B------:R-:W-:Y:S01]  /*0c60*/  @!P0 LOP3.LUT R6, RZ, R126, RZ, 0x33, !PT ;  /* 0x0000007eff068212 */ /* 0x000fe200078e33ff */
[----:B----4-:R-:W-:Y:S06]  /*0c70*/  @P1 BRA `(.L_x_5) ;  /* 0x0000000000181947 */ /* 0x010fec0003800000 */
[----:B------:R-:W-:Y:S01]  /*0c80*/  ELECT P0, URZ, PT ;  /* 0x0000000000ff782f */ /* 0x000fe20003800000 */
[----:B------:R-:W-:Y:S01]  /*0c90*/  IMAD.MOV.U32 R3, RZ, RZ, 0x1 ;  /* 0x00000001ff037424 */ /* 0x000fe200078e00ff */
[----:B------:R-:W-:Y:S01]  /*0ca0*/  UMOV UR7, 0x40 ;  /* 0x0000004000077882 */ /* 0x000fe20000000000 */
[----:B------:R-:W-:Y:S01]  /*0cb0*/  UVIRTCOUNT.DEALLOC.SMPOOL 0x80 ;  /* 0x000000800000784c */ /* 0x000fe20000000000 */
[----:B------:R-:W-:-:S09]  /*0cc0*/  ULEA UR7, UR6, UR7, 0x18 ;  /* 0x0000000706077291 */ /* 0x000fd2000f8ec0ff */
[----:B------:R0:W-:Y:S03]  /*0cd0*/  @P0 STS.U8 [UR7], R3 ;  /* 0x00000003ff000988 */ /* 0x0001e60008000007 */
.L_x_5:
[----:B------:R-:W-:Y:S01]  /*0ce0*/  UIADD3 UR12, UPT, UPT, UR5, UR4, UR10 ;  /* 0x00000004050c7290 */ /* 0x000fe2000fffe00a */
[----:B------:R-:W-:Y:S01]  /*0cf0*/  IMAD R12, R6, UR14, RZ ;  /* 0x0000000e060c7c24 */ /* 0x000fe2000f8e02ff */
[----:B------:R-:W-:Y:S01]  /*0d00*/  VOTEU.ALL UP0, P3 ;  /* 0x0000000000ff7886 */ /* 0x000fe20001800000 */
[----:B------:R-:W-:Y:S01]  /*0d10*/  UIADD3 UR13, UPT, UPT, UR11, 0x5000, URZ ;  /* 0x000050000b0d7890 */ /* 0x000fe2000fffe0ff */
[C---:B0-----:R-:W-:Y:S01]  /*0d20*/  VIADD R3, R113.reuse, 0xfffffffc ;  /* 0xfffffffc71037836 */ /* 0x041fe20000000000 */
[----:B------:R-:W-:Y:S01]  /*0d30*/  VOTEU.ALL UP1, P3 ;  /* 0x0000000000ff7886 */ /* 0x000fe20001820000 */
[----:B------:R-:W-:Y:S01]  /*0d40*/  SHF.R.S32.HI R14, RZ, 0x1f, R12 ;  /* 0x0000001fff0e7819 */ /* 0x000fe2000001140c */
[----:B------:R-:W-:Y:S01]  /*0d50*/  VIADD R8, R113, 0xfffffffb ;  /* 0xfffffffb71087836 */ /* 0x000fe20000000000 */
[----:B------:R-:W-:-:S04]  /*0d60*/  @!UP0 UIADD3 UR4, UPT, UPT, -UR8, 0x100000, URZ ;  /* 0x0010000008048890 */ /* 0x000fc8000fffe1ff */
[----:B------:R-:W-:Y:S02]  /*0d70*/  @!UP0 USHF.L.U32 UR5, UR4, 0xb, URZ ;  /* 0x0000000b04058899 */ /* 0x000fe400080006ff */
[----:B------:R-:W-:Y:S01]  /*0d80*/  @!UP0 USHF.L.U32 UR4, UR4, 0x1, URZ ;  /* 0x0000000104048899 */ /* 0x000fe200080006ff */
[----:B------:R-:W-:Y:S01]  /*0d90*/  STTM.x64 tmem[UR12], RZ ;  /* 0x000000ff000079ed */ /* 0x000fe2000834000c */
[----:B------:R-:W0:Y:S02]  /*0da0*/  FENCE.VIEW.ASYNC.T ;  /* 0x00000000000073c6 */ /* 0x000e240000000200 */
[----:B0-----:R-:W-:Y:S01]  /*0db0*/  BAR.SYNC.DEFER_BLOCKING 0x0 ;  /* 0x0000000000007b1d */ /* 0x001fe20000010000 */
[----:B------:R-:W-:Y:S02]  /*0dc0*/  IADD3 R6, P6, PT, R12, UR16, RZ ;  /* 0x000000100c067c10 */ /* 0x000fe4000ffde0ff */
[----:B------:R-:W-:Y:S02]  /*0dd0*/  ISETP.GE.U32.AND P0, PT, R7, 0x7fffffde, PT ;  /* 0x7fffffde0700780c */ /* 0x000fe40003f06070 */
[----:B------:R-:W-:-:S02]  /*0de0*/  PRMT R16, RZ, 0x7610, R16 ;  /* 0x00007610ff107816 */ /* 0x000fc40000000010 */
[----:B------:R-:W-:Y:S02]  /*0df0*/  ISETP.GE.U32.AND P2, PT, R3, 0x7fffffdd, PT ;  /* 0x7fffffdd0300780c */ /* 0x000fe40003f46070 */
[----:B------:R-:W-:Y:S01]  /*0e00*/  IADD3.X R7, PT, PT, R14, UR17, RZ, P6, !PT ;  /* 0x000000110e077c10 */ /* 0x000fe2000b7fe4ff */
[----:B------:R-:W0:Y:S02]  /*0e10*/  FENCE.VIEW.ASYNC.S ;  /* 0x00000000000073c6 */ /* 0x000e240000000000 */
[----:B0-----:R0:W2:Y:S02]  /*0e20*/  @!UP1 SYNCS.EXCH.64 URZ, [UR13], UR4 ;  /* 0x000000040dff95b2 */ /* 0x0010a40008000100 */
[----:B--2---:R-:W-:Y:S01]  /*0e30*/  BAR.SYNC.DEFER_BLOCKING 0x0 ;  /* 0x0000000000007b1d */ /* 0x004fe20000010000 */
[----:B-1----:R-:W-:Y:S01]  /*0e40*/  SHF.R.S32.HI R3, RZ, 0x1f, R4 ;  /* 0x0000001fff037819 */ /* 0x002fe20000011404 */
[----:B------:R-:W-:Y:S01]  /*0e50*/  IMAD.SHL.U32 R9, R4, 0x2, RZ ;  /* 0x0000000204097824 */ /* 0x000fe200078e00ff */
[----:B------:R-:W-:-:S02]  /*0e60*/  IADD3 R24, P6, PT, R6, R4, RZ ;  /* 0x0000000406187210 */ /* 0x000fc40007fde0ff */
[----:B------:R-:W-:Y:S01]  /*0e70*/  PRMT R20, RZ, 0x7610, R20 ;  /* 0x00007610ff147816 */ /* 0x000fe20000000014 */
[----:B------:R-:W-:Y:S01]  /*0e80*/  IMAD R13, R4, 0x3, RZ ;  /* 0x00000003040d7824 */ /* 0x000fe200078e02ff */
[----:B------:R-:W-:Y:S01]  /*0e90*/  SHF.R.S32.HI R11, RZ, 0x1f, R9 ;  /* 0x0000001fff0b7819 */ /* 0x000fe20000011409 */
[----:B------:R-:W-:Y:S01]  /*0ea0*/  IMAD.X R25, R3, 0x1, R7, P6 ;  /* 0x0000000103197824 */ /* 0x000fe200030e0607 */
[-C--:B------:R-:W-:Y:S02]  /*0eb0*/  IADD3 R26, P6, PT, R9, R6.reuse, RZ ;  /* 0x00000006091a7210 */ /* 0x080fe40007fde0ff */
[----:B------:R-:W-:Y:S01]  /*0ec0*/  PRMT R18, RZ, 0x7610, R18 ;  /* 0x00007610ff127816 */ /* 0x000fe20000000012 */
[----:B------:R-:W-:Y:S01]  /*0ed0*/  VIADD R17, R113, 0xffffffec ;  /* 0xffffffec71117836 */ /* 0x000fe20000000000 */
[----:B------:R-:W-:Y:S01]  /*0ee0*/  SHF.R.S32.HI R15, RZ, 0x1f, R13 ;  /* 0x0000001fff0f7819 */ /* 0x000fe2000001140d */
[----:B------:R-:W-:Y:S01]  /*0ef0*/  IMAD.X R27, R11, 0x1, R7, P6 ;  /* 0x000000010b1b7824 */ /* 0x000fe200030e0607 */
[----:B------:R-:W-:-:S02]  /*0f00*/  IADD3 R32, P6, PT, R13, R6, RZ ;  /* 0x000000060d207210 */ /* 0x000fc40007fde0ff */
[----:B------:R-:W-:Y:S01]  /*0f10*/  PRMT R22, RZ, 0x7610, R22 ;  /* 0x00007610ff167816 */ /* 0x000fe20000000016 */
[C---:B------:R-:W-:Y:S02]  /*0f20*/  IMAD R41, R4.reuse, 0x9, RZ ;  /* 0x0000000904297824 */ /* 0x040fe400078e02ff */
[C---:B------:R-:W-:Y:S02]  /*0f30*/  VIADD R43, R113.reuse, 0xfffffff5 ;  /* 0xfffffff5712b7836 */ /* 0x040fe40000000000 */
[----:B------:R-:W-:Y:S01]  /*0f40*/  IMAD R47, R4, 0x18, RZ ;  /* 0x00000018042f7824 */ /* 0x000fe200078e02ff */
[----:B------:R-:W-:Y:S01]  /*0f50*/  PRMT R56, RZ, 0x7610, R56 ;  /* 0x00007610ff387816 */ /* 0x000fe20000000038 */
[----:B------:R-:W2:Y:S01]  /*0f60*/  @!P4 LDG.E.U8 R16, desc[UR22][R6.64] ;  /* 0x000000160610c981 */ /* 0x000ea2000c1e1100 */
[----:B------:R-:W-:Y:S01]  /*0f70*/  ISETP.GE.U32.AND P4, PT, R8, 0x7fffffdc, PT ;  /* 0x7fffffdc0800780c */ /* 0x000fe20003f86070 */
[C---:B------:R-:W-:Y:S01]  /*0f80*/  VIADD R8, R113.reuse, 0xfffffffa ;  /* 0xfffffffa71087836 */ /* 0x040fe20000000000 */
[----:B------:R-:W-:Y:S01]  /*0f90*/  PRMT R58, RZ, 0x7610, R58 ;  /* 0x00007610ff3a7816 */ /* 0x000fe2000000003a */
[----:B------:R1:W3:Y:S01]  /*0fa0*/  @!P5 LDG.E.U8 R20, desc[UR22][R24.64] ;  /* 0x000000161814d981 */ /* 0x0002e2000c1e1100 */
[C---:B------:R-:W-:Y:S01]  /*0fb0*/  IMAD R57, R4.reuse, 0xc, RZ ;  /* 0x0000000c04397824 */ /* 0x040fe200078e02ff */
[----:B------:R-:W-:Y:S01]  /*0fc0*/  PRMT R60, RZ, 0x7610, R60 ;  /* 0x00007610ff3c7816 */ /* 0x000fe2000000003c */
[----:B------:R-:W-:Y:S01]  /*0fd0*/  IMAD R59, R4, 0xd, RZ ;  /* 0x0000000d043b7824 */ /* 0x000fe200078e02ff */
[----:B------:R-:W-:Y:S01]  /*0fe0*/  ISETP.GE.U32.AND P5, PT, R8, 0x7fffffdb, PT ;  /* 0x7fffffdb0800780c */ /* 0x000fe20003fa6070 */
[----:B------:R-:W-:Y:S01]  /*0ff0*/  VIADD R8, R113, 0xfffffff9 ;  /* 0xfffffff971087836 */ /* 0x000fe20000000000 */
[----:B------:R4:W5:Y:S01]  /*1000*/  @!P0 LDG.E.U8 R18, desc[UR22][R26.64] ;  /* 0x000000161a128981 */ /* 0x000962000c1e1100 */
[----:B------:R-:W-:Y:S01]  /*1010*/  IMAD.X R33, R15, 0x1, R7, P6 ;  /* 0x000000010f217824 */ /* 0x000fe200030e0607 */
[----:B------:R-:W-:-:S02]  /*1020*/  ISETP.GE.U32.AND P6, PT, R17, 0x7fffffcd, PT ;  /* 0x7fffffcd1100780c */ /* 0x000fc40003fc6070 */
[----:B------:R-:W-:Y:S01]  /*1030*/  PRMT R66, RZ, 0x7610, R66 ;  /* 0x00007610ff427816 */ /* 0x000fe20000000042 */
[----:B------:R-:W-:Y:S01]  /*1040*/  IMAD R77, R4, 0x12, RZ ;  /* 0x00000012044d7824 */ /* 0x000fe200078e02ff */
[----:B------:R-:W-:Y:S01]  /*1050*/  ISETP.GE.U32.AND P0, PT, R8, 0x7fffffda, PT ;  /* 0x7fffffda0800780c */ /* 0x000fe20003f06070 */
[C---:B------:R-:W-:Y:S01]  /*1060*/  VIADD R8, R113.reuse, 0xffffffed ;  /* 0xffffffed71087836 */ /* 0x040fe20000000000 */
[----:B------:R0:W2:Y:S01]  /*1070*/  @!P2 LDG.E.U8 R22, desc[UR22][R32.64] ;  /* 0x000000162016a981 */ /* 0x0000a2000c1e1100 */
[C---:B------:R-:W-:Y:S01]  /*1080*/  VIADD R17, R113.reuse, 0xffffffee ;  /* 0xffffffee71117836 */ /* 0x040fe20000000000 */
[----:B------:R-:W-:Y:S01]  /*1090*/  SEL R21, RZ, 0x1, P6 ;  /* 0x00000001ff157807 */ /* 0x000fe20003000000 */
[C---:B-1----:R-:W-:Y:S01]  /*10a0*/  VIADD R25, R113.reuse, 0xffffffe4 ;  /* 0xffffffe471197836 */ /* 0x042fe20000000000 */
[----:B------:R-:W-:Y:S01]  /*10b0*/  ISETP.GE.U32.AND P2, PT, R8, 0x7fffffce, PT ;  /* 0x7fffffce0800780c */ /* 0x000fe20003f46070 */
[----:B------:R-:W-:Y:S01]  /*10c0*/  VIADD R8, R113, 0xffffffef ;  /* 0xffffffef71087836 */ /* 0x000fe20000000000 */
[----:B------:R-:W-:Y:S01]  /*10d0*/  ISETP.GE.U32.AND P6, PT, R17, 0x7fffffcf, PT ;  /* 0x7fffffcf1100780c */ /* 0x000fe20003fc6070 */
[C---:B------:R-:W-:Y:S01]  /*10e0*/  VIADD R17, R113.reuse, 0xffffffe8 ;  /* 0xffffffe871117836 */ /* 0x040fe20000000000 */
[----:B----4-:R-:W-:Y:S01]  /*10f0*/  SEL R26, RZ, 0x1fffe, P2 ;  /* 0x0001fffeff1a7807 */ /* 0x010fe20001000000 */
[----:B------:R-:W-:Y:S01]  /*1100*/  IMAD R81, R4, 0x13, RZ ;  /* 0x0000001304517824 */ /* 0x000fe200078e02ff */
[----:B------:R-:W-:Y:S01]  /*1110*/  ISETP.GE.U32.AND P2, PT, R8, 0x7fffffd0, PT ;  /* 0x7fffffd00800780c */ /* 0x000fe20003f46070 */
[----:B------:R-:W-:Y:S01]  /*1120*/  VIADD R8, R113, 0xffffffe9 ;  /* 0xffffffe971087836 */ /* 0x000fe20000000000 */
[----:B------:R-:W-:Y:S01]  /*1130*/  SEL R19, RZ, 0x4, P6 ;  /* 0x00000004ff137807 */ /* 0x000fe20003000000 */
[----:B------:R-:W-:Y:S01]  /*1140*/  IMAD.IADD R21, R21, 0x1, R26 ;  /* 0x0000000115157824 */ /* 0x000fe200078e021a */
[----:B------:R-:W-:Y:S01]  /*1150*/  ISETP.GE.U32.AND P6, PT, R17, 0x7fffffc9, PT ;  /* 0x7fffffc91100780c */ /* 0x000fe20003fc6070 */
[C---:B------:R-:W-:Y:S01]  /*1160*/  VIADD R17, R113.reuse, 0xffffffea ;  /* 0xffffffea71117836 */ /* 0x040fe20000000000 */
[----:B------:R-:W-:Y:S01]  /*1170*/  SEL R24, RZ, 0x7fff8, P2 ;  /* 0x0007fff8ff187807 */ /* 0x000fe20001000000 */
[C---:B0-----:R-:W-:Y:S01]  /*1180*/  VIADD R33, R113.reuse, 0xffffffe7 ;  /* 0xffffffe771217836 */ /* 0x041fe20000000000 */
[----:B------:R-:W-:Y:S01]  /*1190*/  ISETP.GE.U32.AND P2, PT, R8, 0x7fffffca, PT ;  /* 0x7fffffca0800780c */ /* 0x000fe20003f46070 */
[----:B------:R-:W-:Y:S01]  /*11a0*/  VIADD R8, R113, 0xffffffeb ;  /* 0xffffffeb71087836 */ /* 0x000fe20000000000 */
[----:B------:R-:W-:-:S02]  /*11b0*/  SEL R23, RZ, 0x1, P6 ;  /* 0x00000001ff177807 */ /* 0x000fc40003000000 */
[----:B------:R-:W-:Y:S01]  /*11c0*/  PRMT R72, RZ, 0x7610, R72 ;  /* 0x00007610ff487816 */ /* 0x000fe20000000048 */
[C---:B------:R-:W-:Y:S01]  /*11d0*/  IMAD R89, R4.reuse, 0x15, RZ ;  /* 0x0000001504597824 */ /* 0x040fe200078e02ff */
[----:B------:R-:W-:Y:S02]  /*11e0*/  ISETP.GE.U32.AND P6, PT, R17, 0x7fffffcb, PT ;  /* 0x7fffffcb1100780c */ /* 0x000fe40003fc6070 */
[----:B------:R-:W-:Y:S02]  /*11f0*/  PRMT R76, RZ, 0x7610, R76 ;  /* 0x00007610ff4c7816 */ /* 0x000fe4000000004c */
[----:B------:R-:W-:Y:S01]  /*1200*/  PRMT R80, RZ, 0x7610, R80 ;  /* 0x00007610ff507816 */ /* 0x000fe20000000050 */
[C---:B------:R-:W-:Y:S01]  /*1210*/  IMAD R95, R4.reuse, 0x16, RZ ;  /* 0x00000016045f7824 */ /* 0x040fe200078e02ff */
[----:B------:R-:W-:Y:S01]  /*1220*/  SEL R34, RZ, 0x1fffe, P2 ;  /* 0x0001fffeff227807 */ /* 0x000fe20001000000 */
        /* <DEDUP_REMOVED lines=8> */
[----:B------:R-:W-:Y:S01]  /*12b0*/  IMAD R105, R4, 0x1b, RZ ;  /* 0x0000001b04697824 */ /* 0x000fe200078e02ff */
[----:B------:R-:W-:Y:S01]  /*12c0*/  ISETP.GE.U32.AND P2, PT, R8, 0x7fffffc6, PT ;  /* 0x7fffffc60800780c */ /* 0x000fe20003f46070 */
[----:B------:R-:W-:Y:S01]  /*12d0*/  VIADD R8, R113, 0xffffffe1 ;  /* 0xffffffe171087836 */ /* 0x000fe20000000000 */
[----:B------:R-:W-:Y:S01]  /*12e0*/  SEL R29, RZ, 0x1, P6 ;  /* 0x00000001ff1d7807 */ /* 0x000fe20003000000 */
[----:B------:R-:W0:Y:S01]  /*12f0*/  LDCU UR4, c[0x0][0x3b0] ;  /* 0x00007600ff0477ac */ /* 0x000e220008000800 */
[----:B------:R-:W-:Y:S01]  /*1300*/  ISETP.GE.U32.AND P6, PT, R25, 0x7fffffc7, PT ;  /* 0x7fffffc71900780c */ /* 0x000fe20003fc6070 */
[----:B------:R-:W-:Y:S01]  /*1310*/  VIADD R25, R113, 0xffffffe2 ;  /* 0xffffffe271197836 */ /* 0x000fe20000000000 */
[----:B------:R-:W-:-:S02]  /*1320*/  SEL R36, RZ, 0x1fffe, P2 ;  /* 0x0001fffeff247807 */ /* 0x000fc40001000000 */
[----:B------:R-:W-:Y:S01]  /*1330*/  ISETP.GE.U32.AND P2, PT, R8, 0x7fffffc2, PT ;  /* 0x7fffffc20800780c */ /* 0x000fe20003f46070 */
[----:B------:R-:W-:Y:S01]  /*1340*/  VIADD R8, R113, 0xffffffe0 ;  /* 0xffffffe071087836 */ /* 0x000fe20000000000 */
[----:B------:R-:W-:Y:S01]  /*1350*/  SEL R27, RZ, 0x4, P6 ;  /* 0x00000004ff1b7807 */ /* 0x000fe20003000000 */
[----:B------:R-:W-:Y:S01]  /*1360*/  IMAD.IADD R29, R29, 0x1, R36 ;  /* 0x000000011d1d7824 */ /* 0x000fe200078e0224 */
[----:B------:R-:W-:Y:S01]  /*1370*/  ISETP.GE.U32.AND P6, PT, R25, 0x7fffffc3, PT ;  /* 0x7fffffc31900780c */ /* 0x000fe20003fc6070 */
[----:B------:R-:W-:Y:S01]  /*1380*/  VIADD R25, R113, 0xffffffe3 ;  /* 0xffffffe371197836 */ /* 0x000fe20000000000 */
[----:B------:R-:W-:Y:S02]  /*1390*/  SEL R38, RZ, 0x1fffe, P2 ;  /* 0x0001fffeff267807 */ /* 0x000fe40001000000 */
[----:B------:R-:W-:Y:S02]  /*13a0*/  ISETP.GE.U32.AND P2, PT, R8, 0x7fffffc1, PT ;  /* 0x7fffffc10800780c */ /* 0x000fe40003f46070 */
[----:B------:R-:W-:-:S02]  /*13b0*/  SEL R31, RZ, 0x4, P6 ;  /* 0x00000004ff1f7807 */ /* 0x000fc40003000000 */
[----:B------:R-:W-:Y:S02]  /*13c0*/  ISETP.GE.U32.AND P6, PT, R25, 0x7fffffc4, PT ;  /* 0x7fffffc41900780c */ /* 0x000fe40003fc6070 */
[----:B------:R-:W-:Y:S02]  /*13d0*/  SEL R25, RZ, 0x1, P2 ;  /* 0x00000001ff197807 */ /* 0x000fe40001000000 */
[----:B------:R-:W-:Y:S02]  /*13e0*/  SEL R26, RZ, 0x7fff8, P6 ;  /* 0x0007fff8ff1a7807 */ /* 0x000fe40003000000 */
[----:B------:R-:W-:Y:S01]  /*13f0*/  LOP3.LUT R21, R21, 0x3, RZ, 0xc0, !PT ;  /* 0x0000000315157812 */ /* 0x000fe200078ec0ff */
[----:B------:R-:W-:Y:S01]  /*1400*/  IMAD.IADD R38, R25, 0x1, R38 ;  /* 0x0000000119267824 */ /* 0x000fe200078e0226 */
[----:B------:R-:W-:Y:S02]  /*1410*/  LOP3.LUT R25, R23, 0x3, RZ, 0xc0, !PT ;  /* 0x0000000317197812 */ /* 0x000fe400078ec0ff */
[----:B------:R-:W-:-:S02]  /*1420*/  ISETP.GE.U32.AND P6, PT, R33, 0x7fffffc8, PT ;  /* 0x7fffffc82100780c */ /* 0x000fc40003fc6070 */
[----:B------:R-:W-:Y:S02]  /*1430*/  LOP3.LUT R38, R38, 0x3, RZ, 0xc0, !PT ;  /* 0x0000000326267812 */ /* 0x000fe400078ec0ff */
[----:B------:R-:W-:Y:S01]  /*1440*/  IADD3 R23, PT, PT, R21, R24, R19 ;  /* 0x0000001815177210 */ /* 0x000fe20007ffe013 */
[C---:B------:R-:W-:Y:S01]  /*1450*/  IMAD R21, R4.reuse, 0x5, RZ ;  /* 0x0000000504157824 */ /* 0x040fe200078e02ff */
[----:B------:R-:W-:Y:S01]  /*1460*/  IADD3 R25, PT, PT, R25, R32, R17 ;  /* 0x0000002019197210 */ /* 0x000fe20007ffe011 */
[----:B------:R-:W-:Y:S01]  /*1470*/  IMAD.SHL.U32 R17, R4, 0x4, RZ ;  /* 0x0000000404117824 */ /* 0x000fe200078e00ff */
[----:B------:R-:W-:Y:S02]  /*1480*/  IADD3 R26, PT, PT, R38, R26, R31 ;  /* 0x0000001a261a7210 */ /* 0x000fe40007ffe01f */
[----:B------:R-:W-:Y:S01]  /*1490*/  SEL R24, RZ, 0x7fff8, P6 ;  /* 0x0007fff8ff187807 */ /* 0x000fe20003000000 */
[----:B------:R-:W-:Y:S01]  /*14a0*/  IMAD.SHL.U32 R25, R25, 0x100, RZ ;  /* 0x0000010019197824 */ /* 0x000fe200078e00ff */
[----:B------:R-:W-:-:S02]  /*14b0*/  LOP3.LUT R29, R29, 0x3, RZ, 0xc0, !PT ;  /* 0x000000031d1d7812 */ /* 0x000fc400078ec0ff */
[----:B------:R-:W-:Y:S02]  /*14c0*/  LOP3.LUT R34, R26, 0xf, RZ, 0xc0, !PT ;  /* 0x0000000f1a227812 */ /* 0x000fe400078ec0ff */
[----:B------:R-:W-:Y:S02]  /*14d0*/  IADD3 R27, PT, PT, R29, R24, R27 ;  /* 0x000000181d1b7210 */ /* 0x000fe40007ffe01b */
[----:B------:R-:W-:Y:S02]  /*14e0*/  SHF.R.S32.HI R19, RZ, 0x1f, R17 ;  /* 0x0000001fff137819 */ /* 0x000fe40000011411 */
[----:B------:R-:W-:Y:S01]  /*14f0*/  IADD3 R32, P6, PT, R17, R6, RZ ;  /* 0x0000000611207210 */ /* 0x000fe20007fde0ff */
[----:B------:R-:W-:Y:S01]  /*1500*/  IMAD R29, R27, 0x10, R34 ;  /* 0x000000101b1d7824 */ /* 0x000fe200078e0222 */
[----:B------:R-:W-:Y:S01]  /*1510*/  LOP3.LUT R26, R25, 0xf00, RZ, 0xe2, !PT ;  /* 0x00000f00191a7812 */ /* 0x000fe200078ee2ff */
[----:B------:R-:W-:Y:S01]  /*1520*/  IMAD R25, R4, 0x6, RZ ;  /* 0x0000000604197824 */ /* 0x000fe200078e02ff */
[----:B------:R-:W-:Y:S01]  /*1530*/  PRMT R24, RZ, 0x7610, R24 ;  /* 0x00007610ff187816 */ /* 0x000fe20000000018 */
[----:B------:R-:W-:Y:S01]  /*1540*/  IMAD.X R33, R19, 0x1, R7, P6 ;  /* 0x0000000113217824 */ /* 0x000fe200030e0607 */
[----:B------:R-:W-:Y:S01]  /*1550*/  LOP3.LUT R36, R29, 0xff, RZ, 0xc0, !PT ;  /* 0x000000ff1d247812 */ /* 0x000fe200078ec0ff */
[----:B------:R-:W-:Y:S01]  /*1560*/  IMAD R27, R23, 0x1000, R26 ;  /* 0x00001000171b7824 */ /* 0x000fe200078e021a */
[----:B------:R-:W-:-:S02]  /*1570*/  SHF.R.S32.HI R23, RZ, 0x1f, R21 ;  /* 0x0000001fff177819 */ /* 0x000fc40000011415 */
[-C--:B------:R-:W-:Y:S01]  /*1580*/  IADD3 R34, P6, PT, R21, R6.reuse, RZ ;  /* 0x0000000615227210 */ /* 0x080fe20007fde0ff */
[----:B------:R-:W-:Y:S01]  /*1590*/  VIADD R26, R113, 0xfffffff8 ;  /* 0xfffffff8711a7836 */ /* 0x000fe20000000000 */
[----:B------:R1:W4:Y:S01]  /*15a0*/  @!P4 LDG.E.U8 R24, desc[UR22][R32.64] ;  /* 0x000000162018c981 */ /* 0x000322000c1e1100 */
[----:B------:R-:W-:Y:S01]  /*15b0*/  IMAD.IADD R36, R27, 0x1, R36 ;  /* 0x000000011b247824 */ /* 0x000fe200078e0224 */
[----:B------:R-:W-:Y:S01]  /*15c0*/  SHF.R.S32.HI R27, RZ, 0x1f, R25 ;  /* 0x0000001fff1b7819 */ /* 0x000fe20000011419 */
[----:B------:R-:W-:Y:S01]  /*15d0*/  IMAD.X R35, R23, 0x1, R7, P6 ;  /* 0x0000000117237824 */ /* 0x000fe200030e0607 */
[----:B------:R-:W-:Y:S02]  /*15e0*/  IADD3 R38, P6, PT, R25, R6, RZ ;  /* 0x0000000619267210 */ /* 0x000fe40007fde0ff */
[----:B------:R-:W-:Y:S02]  /*15f0*/  ISETP.GE.U32.AND P4, PT, R26, 0x7fffffd9, PT ;  /* 0x7fffffd91a00780c */ /* 0x000fe40003f86070 */
[----:B------:R-:W-:-:S02]  /*1600*/  PRMT R26, RZ, 0x7610, R26 ;  /* 0x00007610ff1a7816 */ /* 0x000fc4000000001a */
[----:B------:R-:W-:Y:S01]  /*1610*/  LOP3.LUT R84, R36, 0xffff, RZ, 0xc0, !PT ;  /* 0x0000ffff24547812 */ /* 0x000fe200078ec0ff */
[----:B------:R-:W-:Y:S01]  /*1620*/  VIADD R31, R113, 0xfffffff7 ;  /* 0xfffffff7711f7836 */ /* 0x000fe20000000000 */
[----:B-1----:R-:W-:Y:S01]  /*1630*/  PRMT R32, RZ, 0x7610, R32 ;  /* 0x00007610ff207816 */ /* 0x002fe20000000020 */
[----:B------:R-:W-:Y:S01]  /*1640*/  IMAD.X R39, R27, 0x1, R7, P6 ;  /* 0x000000011b277824 */ /* 0x000fe200030e0607 */
[----:B------:R-:W-:Y:S01]  /*1650*/  SHF.R.U32.HI R33, RZ, 0xf, R84 ;  /* 0x0000000fff217819 */ /* 0x000fe20000011654 */
[----:B------:R-:W-:Y:S01]  /*1660*/  IMAD R29, R4, 0x7, RZ ;  /* 0x00000007041d7824 */ /* 0x000fe200078e02ff */
[----:B------:R1:W2:Y:S01]  /*1670*/  @!P5 LDG.E.U8 R26, desc[UR22][R34.64] ;  /* 0x00000016221ad981 */ /* 0x0002a2000c1e1100 */
[----:B------:R-:W-:-:S03]  /*1680*/  ISETP.GE.U32.AND P5, PT, R31, 0x7fffffd8, PT ;  /* 0x7fffffd81f00780c */ /* 0x000fc60003fa6070 */
[----:B------:R0:W2:Y:S01]  /*1690*/  @!P0 LDG.E.U8 R32, desc[UR22][R38.64] ;  /* 0x0000001626208981 */ /* 0x0000a2000c1e1100 */
[----:B------:R-:W-:Y:S01]  /*16a0*/  SHF.R.S32.HI R31, RZ, 0x1f, R29 ;  /* 0x0000001fff1f7819 */ /* 0x000fe2000001141d */
[----:B------:R-:W-:Y:S01]  /*16b0*/  VIADD R36, R113, 0xfffffff6 ;  /* 0xfffffff671247836 */ /* 0x000fe20000000000 */
[----:B------:R-:W-:Y:S02]  /*16c0*/  IADD3 R44, P6, PT, R29, R6, RZ ;  /* 0x000000061d2c7210 */ /* 0x000fe40007fde0ff */
[----:B------:R-:W-:Y:S01]  /*16d0*/  LOP3.LUT P0, RZ, R33, 0x1, RZ, 0xc0, !PT ;  /* 0x0000000121ff7812 */ /* 0x000fe2000780c0ff */
[C---:B------:R-:W-:Y:S01]  /*16e0*/  IMAD.SHL.U32 R33, R4.reuse, 0x8, RZ ;  /* 0x0000000804217824 */ /* 0x040fe200078e00ff */
[----:B-1----:R-:W-:Y:S01]  /*16f0*/  PRMT R34, RZ, 0x7610, R34 ;  /* 0x00007610ff227816 */ /* 0x002fe20000000022 */
[----:B------:R-:W-:Y:S02]  /*1700*/  IMAD.X R45, R31, 0x1, R7, P6 ;  /* 0x000000011f2d7824 */ /* 0x000fe400030e0607 */
[----:B------:R-:W-:Y:S01]  /*1710*/  IMAD.SHL.U32 R35, R4, 0x10, RZ ;  /* 0x0000001004237824 */ /* 0x000fe200078e00ff */
[----:B------:R-:W-:-:S02]  /*1720*/  SHF.R.S32.HI R37, RZ, 0x1f, R33 ;  /* 0x0000001fff257819 */ /* 0x000fc40000011421 */
[-C--:B------:R-:W-:Y:S01]  /*1730*/  IADD3 R50, P6, PT, R33, R6.reuse, RZ ;  /* 0x0000000621327210 */ /* 0x080fe20007fde0ff */
[----:B------:R1:W2:Y:S01]  /*1740*/  @!P4 LDG.E.U8 R34, desc[UR22][R44.64] ;  /* 0x000000162c22c981 */ /* 0x0002a2000c1e1100 */
[----:B------:R-:W-:Y:S02]  /*1750*/  ISETP.GE.U32.AND P4, PT, R36, 0x7fffffd7, PT ;  /* 0x7fffffd72400780c */ /* 0x000fe40003f86070 */
[----:B0-----:R-:W-:Y:S01]  /*1760*/  SHF.R.S32.HI R39, RZ, 0x1f, R35 ;  /* 0x0000001fff277819 */ /* 0x001fe20000011423 */
[--C-:B------:R-:W-:Y:S01]  /*1770*/  IMAD.X R51, R37, 0x1, R7.reuse, P6 ;  /* 0x0000000125337824 */ /* 0x100fe200030e0607 */
[----:B------:R-:W-:Y:S02]  /*1780*/  IADD3 R52, P6, PT, R35, R6, RZ ;  /* 0x0000000623347210 */ /* 0x000fe40007fde0ff */
[----:B------:R-:W-:Y:S02]  /*1790*/  PRMT R36, RZ, 0x7610, R36 ;  /* 0x00007610ff247816 */ /* 0x000fe40000000024 */
[----:B------:R-:W-:Y:S01]  /*17a0*/  PRMT R38, RZ, 0x7610, R38 ;  /* 0x00007610ff267816 */ /* 0x000fe20000000026 */
[----:B------:R-:W-:Y:S01]  /*17b0*/  IMAD.X R53, R39, 0x1, R7, P6 ;  /* 0x0000000127357824 */ /* 0x000fe200030e0607 */
[----:B------:R-:W-:-:S02]  /*17c0*/  SHF.R.S32.HI R49, RZ, 0x1f, R41 ;  /* 0x0000001fff317819 */ /* 0x000fc40000011429 */
[----:B------:R-:W2:Y:S01]  /*17d0*/  @!P5 LDG.E.U8 R36, desc[UR22][R50.64] ;  /* 0x000000163224d981 */ /* 0x000ea2000c1e1100 */
[-C--:B------:R-:W-:Y:S02]  /*17e0*/  IADD3 R54, P6, PT, R41, R6.reuse, RZ ;  /* 0x0000000629367210 */ /* 0x080fe40007fde0ff */
[----:B------:R-:W-:Y:S01]  /*17f0*/  ISETP.GE.U32.AND P5, PT, R43, 0x7fffffd6, PT ;  /* 0x7fffffd62b00780c */ /* 0x000fe20003fa6070 */
[----:B------:R0:W2:Y:S01]  /*1800*/  @P0 LDG.E.U8 R38, desc[UR22][R52.64] ;  /* 0x0000001634260981 */ /* 0x0000a2000c1e1100 */
[----:B------:R-:W-:Y:S01]  /*1810*/  SHF.R.U32.HI R43, RZ, 0x7, R84 ;  /* 0x00000007ff2b7819 */ /* 0x000fe20000011654 */
[----:B------:R-:W-:Y:S01]  /*1820*/  IMAD.X R55, R49, 0x1, R7, P6 ;  /* 0x0000000131377824 */ /* 0x000fe200030e0607 */
[----:B-1----:R-:W-:Y:S01]  /*1830*/  SHF.R.S32.HI R45, RZ, 0x1f, R47 ;  /* 0x0000001fff2d7819 */ /* 0x002fe2000001142f */
[----:B------:R-:W-:Y:S01]  /*1840*/  VIADD R44, R113, 0xfffffff4 ;  /* 0xfffffff4712c7836 */ /* 0x000fe20000000000 */
[----:B------:R-:W-:Y:S01]  /*1850*/  LOP3.LUT P0, RZ, R43, 0x1, RZ, 0xc0, !PT ;  /* 0x000000012bff7812 */ /* 0x000fe2000780c0ff */
[----:B------:R-:W-:Y:S01]  /*1860*/  IMAD R43, R4, 0xa, RZ ;  /* 0x0000000a042b7824 */ /* 0x000fe200078e02ff */
[-C--:B------:R-:W-:Y:S01]  /*1870*/  IADD3 R62, P6, PT, R47, R6.reuse, RZ ;  /* 0x000000062f3e7210 */ /* 0x080fe20007fde0ff */
[----:B------:R1:W2:Y:S01]  /*1880*/  @!P4 LDG.E.U8 R56, desc[UR22][R54.64] ;  /* 0x000000163638c981 */ /* 0x0002a2000c1e1100 */
[----:B------:R-:W-:Y:S01]  /*1890*/  ISETP.GE.U32.AND P4, PT, R44, 0x7fffffd5, PT ;  /* 0x7fffffd52c00780c */ /* 0x000fe20003f86070 */
[----:B0-----:R-:W-:Y:S01]  /*18a0*/  IMAD R53, R4, 0xb, RZ ;  /* 0x0000000b04357824 */ /* 0x001fe200078e02ff */
[----:B------:R-:W-:Y:S01]  /*18b0*/  SHF.R.S32.HI R51, RZ, 0x1f, R43 ;  /* 0x0000001fff337819 */ /* 0x000fe2000001142b */
[----:B------:R-:W-:Y:S01]  /*18c0*/  IMAD.X R63, R45, 0x1, R7, P6 ;  /* 0x000000012d3f7824 */ /* 0x000fe200030e0607 */
[----:B------:R-:W-:Y:S01]  /*18d0*/  IADD3 R64, P6, PT, R43, R6, RZ ;  /* 0x000000062b407210 */ /* 0x000fe20007fde0ff */
[----:B------:R-:W-:-:S04]  /*18e0*/  VIADD R44, R113, 0xfffffff3 ;  /* 0xfffffff3712c7836 */ /* 0x000fc80000000000 */
[----:B------:R-:W-:Y:S01]  /*18f0*/  IMAD.X R65, R51, 0x1, R7, P6 ;  /* 0x0000000133417824 */ /* 0x000fe200030e0607 */
[----:B-1----:R-:W-:Y:S01]  /*1900*/  SHF.R.S32.HI R55, RZ, 0x1f, R53 ;  /* 0x0000001fff377819 */ /* 0x002fe20000011435 */
[----:B------:R0:W2:Y:S01]  /*1910*/  @P0 LDG.E.U8 R58, desc[UR22][R62.64] ;  /* 0x000000163e3a0981 */ /* 0x0000a2000c1e1100 */
[-C--:B------:R-:W-:Y:S02]  /*1920*/  IADD3 R68, P6, PT, R53, R6.reuse, RZ ;  /* 0x0000000635447210 */ /* 0x080fe40007fde0ff */
[----:B------:R-:W-:Y:S01]  /*1930*/  SHF.R.S32.HI R61, RZ, 0x1f, R57 ;  /* 0x0000001fff3d7819 */ /* 0x000fe20000011439 */
[----:B------:R1:W2:Y:S01]  /*1940*/  @!P5 LDG.E.U8 R60, desc[UR22][R64.64] ;  /* 0x00000016403cd981 */ /* 0x0002a2000c1e1100 */
[----:B------:R-:W-:Y:S01]  /*1950*/  ISETP.GE.U32.AND P0, PT, R44, 0x7fffffd4, PT ;  /* 0x7fffffd42c00780c */ /* 0x000fe20003f06070 */
[----:B------:R-:W-:Y:S01]  /*1960*/  IMAD.X R69, R55, 0x1, R7, P6 ;  /* 0x0000000137457824 */ /* 0x000fe200030e0607 */
[----:B------:R-:W-:Y:S01]  /*1970*/  IADD3 R70, P6, PT, R57, R6, RZ ;  /* 0x0000000639467210 */ /* 0x000fe20007fde0ff */
[----:B------:R-:W-:Y:S01]  /*1980*/  VIADD R44, R113, 0xfffffff2 ;  /* 0xfffffff2712c7836 */ /* 0x000fe20000000000 */
[----:B0-----:R-:W-:-:S03]  /*1990*/  PRMT R62, RZ, 0x7610, R62 ;  /* 0x00007610ff3e7816 */ /* 0x001fc6000000003e */
[----:B------:R-:W-:Y:S01]  /*19a0*/  IMAD.X R71, R61, 0x1, R7, P6 ;  /* 0x000000013d477824 */ /* 0x000fe200030e0607 */
[----:B------:R-:W-:Y:S01]  /*19b0*/  SHF.R.S32.HI R63, RZ, 0x1f, R59 ;  /* 0x0000001fff3f7819 */ /* 0x000fe2000001143b */
[----:B-1----:R-:W-:Y:S01]  /*19c0*/  IMAD R65, R4, 0xe, RZ ;  /* 0x0000000e04417824 */ /* 0x002fe200078e02ff */
[-C--:B------:R-:W-:Y:S01]  /*19d0*/  IADD3 R74, P6, PT, R59, R6.reuse, RZ ;  /* 0x000000063b4a7210 */ /* 0x080fe20007fde0ff */
[----:B------:R0:W2:Y:S01]  /*19e0*/  @!P4 LDG.E.U8 R62, desc[UR22][R68.64] ;  /* 0x00000016443ec981 */ /* 0x0000a2000c1e1100 */
[----:B------:R-:W-:Y:S01]  /*19f0*/  ISETP.GE.U32.AND P5, PT, R44, 0x7fffffd3, PT ;  /* 0x7fffffd32c00780c */ /* 0x000fe20003fa6070 */
[----:B------:R-:W-:Y:S01]  /*1a00*/  VIADD R44, R113, 0xfffffff1 ;  /* 0xfffffff1712c7836 */ /* 0x000fe20000000000 */
[----:B------:R-:W-:Y:S01]  /*1a10*/  SHF.R.S32.HI R67, RZ, 0x1f, R65 ;  /* 0x0000001fff437819 */ /* 0x000fe20000011441 */
[----:B------:R-:W-:Y:S01]  /*1a20*/  IMAD.X R75, R63, 0x1, R7, P6 ;  /* 0x000000013f4b7824 */ /* 0x000fe200030e0607 */
[----:B------:R-:W-:Y:S01]  /*1a30*/  IADD3 R78, P6, PT, R65, R6, RZ ;  /* 0x00000006414e7210 */ /* 0x000fe20007fde0ff */
[----:B------:R1:W2:Y:S01]  /*1a40*/  @!P0 LDG.E.U8 R66, desc[UR22][R70.64] ;  /* 0x0000001646428981 */ /* 0x0002a2000c1e1100 */
[----:B------:R-:W-:Y:S01]  /*1a50*/  ISETP.GE.U32.AND P4, PT, R44, 0x7fffffd2, PT ;  /* 0x7fffffd22c00780c */ /* 0x000fe20003f86070 */
[----:B------:R-:W-:-:S02]  /*1a60*/  VIADD R44, R113, 0xfffffff0 ;  /* 0xfffffff0712c7836 */ /* 0x000fc40000000000 */
[----:B0-----:R-:W-:Y:S01]  /*1a70*/  IMAD R69, R4, 0xf, RZ ;  /* 0x0000000f04457824 */ /* 0x001fe200078e02ff */
[----:B------:R-:W-:Y:S01]  /*1a80*/  PRMT R64, RZ, 0x7610, R64 ;  /* 0x00007610ff407816 */ /* 0x000fe20000000040 */
[----:B------:R-:W-:Y:S01]  /*1a90*/  IMAD.X R79, R67, 0x1, R7, P6 ;  /* 0x00000001434f7824 */ /* 0x000fe200030e0607 */
[----:B------:R-:W-:Y:S02]  /*1aa0*/  ISETP.GE.U32.AND P0, PT, R44, 0x7fffffd1, PT ;  /* 0x7fffffd12c00780c */ /* 0x000fe40003f06070 */
[----:B------:R-:W-:Y:S01]  /*1ab0*/  SHF.R.S32.HI R73, RZ, 0x1f, R69 ;  /* 0x0000001fff497819 */ /* 0x000fe20000011445 */
[----:B-1----:R-:W-:Y:S01]  /*1ac0*/  IMAD R71, R4, 0x11, RZ ;  /* 0x0000001104477824 */ /* 0x002fe200078e02ff */
[-C--:B------:R-:W-:Y:S01]  /*1ad0*/  IADD3 R82, P6, PT, R69, R6.reuse, RZ ;  /* 0x0000000645527210 */ /* 0x080fe20007fde0ff */
[----:B------:R0:W2:Y:S01]  /*1ae0*/  @!P5 LDG.E.U8 R64, desc[UR22][R74.64] ;  /* 0x000000164a40d981 */ /* 0x0000a2000c1e1100 */
[----:B------:R-:W-:Y:S02]  /*1af0*/  SHF.R.U32.HI R44, RZ, 0xe, R84 ;  /* 0x0000000eff2c7819 */ /* 0x000fe40000011654 */
[----:B------:R-:W-:Y:S01]  /*1b00*/  PRMT R68, RZ, 0x7610, R68 ;  /* 0x00007610ff447816 */ /* 0x000fe20000000044 */
[----:B------:R-:W-:Y:S01]  /*1b10*/  IMAD.X R83, R73, 0x1, R7, P6 ;  /* 0x0000000149537824 */ /* 0x000fe200030e0607 */
[----:B------:R-:W-:-:S02]  /*1b20*/  IADD3 R86, P6, PT, R71, R6, RZ ;  /* 0x0000000647567210 */ /* 0x000fc40007fde0ff */
[----:B------:R-:W-:Y:S02]  /*1b30*/  LOP3.LUT P5, RZ, R44, 0x1, RZ, 0xc0, !PT ;  /* 0x000000012cff7812 */ /* 0x000fe400078ac0ff */
[----:B0-----:R-:W-:Y:S01]  /*1b40*/  SHF.R.S32.HI R75, RZ, 0x1f, R71 ;  /* 0x0000001fff4b7819 */ /* 0x001fe20000011447 */
[----:B------:R0:W2:Y:S01]  /*1b50*/  @!P4 LDG.E.U8 R68, desc[UR22][R78.64] ;  /* 0x000000164e44c981 */ /* 0x0000a2000c1e1100 */
[----:B------:R-:W-:Y:S02]  /*1b60*/  SHF.R.U32.HI R44, RZ, 0xd, R84 ;  /* 0x0000000dff2c7819 */ /* 0x000fe40000011654 */
[----:B------:R-:W-:Y:S01]  /*1b70*/  PRMT R70, RZ, 0x7610, R70 ;  /* 0x00007610ff467816 */ /* 0x000fe20000000046 */
[----:B------:R-:W-:Y:S01]  /*1b80*/  IMAD.X R87, R75, 0x1, R7, P6 ;  /* 0x000000014b577824 */ /* 0x000fe200030e0607 */
[----:B------:R-:W-:Y:S02]  /*1b90*/  LOP3.LUT P4, RZ, R44, 0x1, RZ, 0xc0, !PT ;  /* 0x000000012cff7812 */ /* 0x000fe4000788c0ff */
[----:B------:R-:W-:-:S02]  /*1ba0*/  IADD3 R90, P6, PT, R77, R6, RZ ;  /* 0x000000064d5a7210 */ /* 0x000fc40007fde0ff */
[--C-:B------:R-:W-:Y:S01]  /*1bb0*/  SHF.R.U32.HI R44, RZ, 0xc, R84.reuse ;  /* 0x0000000cff2c7819 */ /* 0x100fe20000011654 */
[----:B------:R1:W2:Y:S01]  /*1bc0*/  @!P0 LDG.E.U8 R70, desc[UR22][R82.64] ;  /* 0x0000001652468981 */ /* 0x0002a2000c1e1100 */
[----:B0-----:R-:W-:Y:S02]  /*1bd0*/  SHF.R.S32.HI R79, RZ, 0x1f, R77 ;  /* 0x0000001fff4f7819 */ /* 0x001fe4000001144d */
[----:B------:R-:W-:Y:S01]  /*1be0*/  LOP3.LUT P0, RZ, R44, 0x1, RZ, 0xc0, !PT ;  /* 0x000000012cff7812 */ /* 0x000fe2000780c0ff */
[----:B------:R0:W2:Y:S01]  /*1bf0*/  @P5 LDG.E.U8 R72, desc[UR22][R86.64] ;  /* 0x0000001656485981 */ /* 0x0000a2000c1e1100 */
[----:B------:R-:W-:Y:S01]  /*1c00*/  SHF.R.U32.HI R44, RZ, 0xb, R84 ;  /* 0x0000000bff2c7819 */ /* 0x000fe20000011654 */
[----:B------:R-:W-:Y:S01]  /*1c10*/  IMAD.X R91, R79, 0x1, R7, P6 ;  /* 0x000000014f5b7824 */ /* 0x000fe200030e0607 */
[----:B------:R-:W-:Y:S02]  /*1c20*/  SHF.R.S32.HI R85, RZ, 0x1f, R81 ;  /* 0x0000001fff557819 */ /* 0x000fe40000011451 */
[----:B------:R-:W-:Y:S01]  /*1c30*/  IADD3 R92, P6, PT, R81, R6, RZ ;  /* 0x00000006515c7210 */ /* 0x000fe20007fde0ff */
[----:B-1----:R-:W-:Y:S01]  /*1c40*/  IMAD R83, R4, 0x14, RZ ;  /* 0x0000001404537824 */ /* 0x002fe200078e02ff */
[----:B------:R-:W-:-:S02]  /*1c50*/  PRMT R74, RZ, 0x7610, R74 ;  /* 0x00007610ff4a7816 */ /* 0x000fc4000000004a */
[----:B------:R-:W-:Y:S01]  /*1c60*/  LOP3.LUT P5, RZ, R44, 0x1, RZ, 0xc0, !PT ;  /* 0x000000012cff7812 */ /* 0x000fe200078ac0ff */
[----:B------:R-:W-:Y:S01]  /*1c70*/  IMAD.X R93, R85, 0x1, R7, P6 ;  /* 0x00000001555d7824 */ /* 0x000fe200030e0607 */
[----:B------:R-:W-:Y:S02]  /*1c80*/  SHF.R.U32.HI R44, RZ, 0xa, R84 ;  /* 0x0000000aff2c7819 */ /* 0x000fe40000011654 */
[----:B0-----:R-:W-:Y:S01]  /*1c90*/  SHF.R.S32.HI R87, RZ, 0x1f, R83 ;  /* 0x0000001fff577819 */ /* 0x001fe20000011453 */
[----:B------:R-:W2:Y:S01]  /*1ca0*/  @P4 LDG.E.U8 R74, desc[UR22][R90.64] ;  /* 0x000000165a4a4981 */ /* 0x000ea2000c1e1100 */
[----:B------:R-:W-:Y:S02]  /*1cb0*/  IADD3 R98, P6, PT, R83, R6, RZ ;  /* 0x0000000653627210 */ /* 0x000fe40007fde0ff */
[----:B------:R-:W-:Y:S02]  /*1cc0*/  PRMT R78, RZ, 0x7610, R78 ;  /* 0x00007610ff4e7816 */ /* 0x000fe4000000004e */
[----:B------:R-:W-:Y:S01]  /*1cd0*/  LOP3.LUT P4, RZ, R44, 0x1, RZ, 0xc0, !PT ;  /* 0x000000012cff7812 */ /* 0x000fe2000788c0ff */
[----:B------:R-:W-:Y:S01]  /*1ce0*/  IMAD.X R99, R87, 0x1, R7, P6 ;  /* 0x0000000157637824 */ /* 0x000fe200030e0607 */
[----:B------:R-:W-:-:S02]  /*1cf0*/  SHF.R.U32.HI R44, RZ, 0x9, R84 ;  /* 0x00000009ff2c7819 */ /* 0x000fc40000011654 */
[----:B------:R-:W-:Y:S01]  /*1d00*/  SHF.R.S32.HI R97, RZ, 0x1f, R89 ;  /* 0x0000001fff617819 */ /* 0x000fe20000011459 */
[----:B------:R0:W2:Y:S01]  /*1d10*/  @P0 LDG.E.U8 R78, desc[UR22][R92.64] ;  /* 0x000000165c4e0981 */ /* 0x0000a2000c1e1100 */
[----:B------:R-:W-:Y:S02]  /*1d20*/  IADD3 R100, P6, PT, R89, R6, RZ ;  /* 0x0000000659647210 */ /* 0x000fe40007fde0ff */
[----:B------:R-:W-:Y:S01]  /*1d30*/  LOP3.LUT P0, RZ, R44, 0x1, RZ, 0xc0, !PT ;  /* 0x000000012cff7812 */ /* 0x000fe2000780c0ff */
[----:B------:R1:W2:Y:S01]  /*1d40*/  @P5 LDG.E.U8 R76, desc[UR22][R98.64] ;  /* 0x00000016624c5981 */ /* 0x0002a2000c1e1100 */
[----:B------:R-:W-:Y:S01]  /*1d50*/  SHF.R.U32.HI R44, RZ, 0x8, R84 ;  /* 0x00000008ff2c7819 */ /* 0x000fe20000011654 */
[----:B------:R-:W-:Y:S02]  /*1d60*/  IMAD.X R101, R97, 0x1, R7, P6 ;  /* 0x0000000161657824 */ /* 0x000fe400030e0607 */
[----:B0-----:R-:W-:Y:S01]  /*1d70*/  IMAD R93, R4, 0x17, RZ ;  /* 0x00000017045d7824 */ /* 0x001fe200078e02ff */
[----:B------:R-:W-:-:S02]  /*1d80*/  LOP3.LUT P5, RZ, R44, 0x1, RZ, 0xc0, !PT ;  /* 0x000000012cff7812 */ /* 0x000fc400078ac0ff */
[----:B------:R0:W2:Y:S02]  /*1d90*/  @P4 LDG.E.U8 R80, desc[UR22][R100.64] ;  /* 0x0000001664504981 */ /* 0x0000a4000c1e1100 */
[----:B-1----:R-:W-:Y:S02]  /*1da0*/  SHF.R.S32.HI R99, RZ, 0x1f, R93 ;  /* 0x0000001fff637819 */ /* 0x002fe4000001145d */
[-C--:B------:R-:W-:Y:S02]  /*1db0*/  IADD3 R110, P4, PT, R93, R6.reuse, RZ ;  /* 0x000000065d6e7210 */ /* 0x080fe40007f9e0ff */
[----:B------:R-:W-:Y:S02]  /*1dc0*/  SHF.R.S32.HI R91, RZ, 0x1f, R95 ;  /* 0x0000001fff5b7819 */ /* 0x000fe4000001145f */
[----:B------:R-:W-:Y:S01]  /*1dd0*/  IADD3 R102, P6, PT, R95, R6, RZ ;  /* 0x000000065f667210 */ /* 0x000fe20007fde0ff */
[--C-:B------:R-:W-:Y:S01]  /*1de0*/  IMAD.X R111, R99, 0x1, R7.reuse, P4 ;  /* 0x00000001636f7824 */ /* 0x100fe200020e0607 */
[----:B------:R-:W-:Y:S01]  /*1df0*/  PRMT R86, RZ, 0x7610, R86 ;  /* 0x00007610ff567816 */ /* 0x000fe20000000056 */
[----:B0-----:R-:W-:Y:S01]  /*1e00*/  IMAD R101, R4, 0x19, RZ ;  /* 0x0000001904657824 */ /* 0x001fe200078e02ff */
[----:B------:R-:W-:Y:S01]  /*1e10*/  SHF.R.U32.HI R44, RZ, 0x6, R84 ;  /* 0x00000006ff2c7819 */ /* 0x000fe20000011654 */
[----:B------:R-:W-:Y:S01]  /*1e20*/  IMAD.X R103, R91, 0x1, R7, P6 ;  /* 0x000000015b677824 */ /* 0x000fe200030e0607 */
[----:B------:R-:W-:-:S02]  /*1e30*/  PRMT R82, RZ, 0x7610, R82 ;  /* 0x00007610ff527816 */ /* 0x000fc40000000052 */
[----:B------:R-:W-:Y:S01]  /*1e40*/  LOP3.LUT P6, RZ, R44, 0x1, RZ, 0xc0, !PT ;  /* 0x000000012cff7812 */ /* 0x000fe200078cc0ff */
[----:B------:R-:W2:Y:S01]  /*1e50*/  @P5 LDG.E.U8 R86, desc[UR22][R110.64] ;  /* 0x000000166e565981 */ /* 0x000ea2000c1e1100 */
[----:B------:R-:W-:Y:S02]  /*1e60*/  SHF.R.U32.HI R44, RZ, 0x5, R84 ;  /* 0x00000005ff2c7819 */ /* 0x000fe40000011654 */
[----:B------:R-:W-:Y:S01]  /*1e70*/  SHF.R.S32.HI R109, RZ, 0x1f, R101 ;  /* 0x0000001fff6d7819 */ /* 0x000fe20000011465 */
[----:B------:R0:W2:Y:S01]  /*1e80*/  @P0 LDG.E.U8 R82, desc[UR22][R102.64] ;  /* 0x0000001666520981 */ /* 0x0000a2000c1e1100 */
[----:B------:R-:W-:Y:S02]  /*1e90*/  IADD3 R120, P5, PT, R101, R6, RZ ;  /* 0x0000000665787210 */ /* 0x000fe40007fbe0ff */
[----:B------:R-:W-:-:S03]  /*1ea0*/  LOP3.LUT P0, RZ, R44, 0x1, RZ, 0xc0, !PT ;  /* 0x000000012cff7812 */ /* 0x000fc6000780c0ff */
[----:B------:R-:W-:Y:S01]  /*1eb0*/  IMAD.X R121, R109, 0x1, R7, P5 ;  /* 0x000000016d797824 */ /* 0x000fe200028e0607 */
[----:B------:R-:W-:Y:S02]  /*1ec0*/  IADD3 R122, P5, PT, R107, R6, RZ ;  /* 0x000000066b7a7210 */ /* 0x000fe40007fbe0ff */
[----:B0-----:R-:W-:Y:S02]  /*1ed0*/  SHF.R.S32.HI R103, RZ, 0x1f, R107 ;  /* 0x0000001fff677819 */ /* 0x001fe4000001146b */
[----:B------:R-:W-:-:S03]  /*1ee0*/  PRMT R90, RZ, 0x7610, R90 ;  /* 0x00007610ff5a7816 */ /* 0x000fc6000000005a */
[----:B------:R-:W-:Y:S01]  /*1ef0*/  IMAD.X R123, R103, 0x1, R7, P5 ;  /* 0x00000001677b7824 */ /* 0x000fe200028e0607 */
[----:B------:R-:W-:Y:S02]  /*1f00*/  PRMT R88, RZ, 0x7610, R88 ;  /* 0x00007610ff587816 */ /* 0x000fe40000000058 */
[----:B------:R-:W-:Y:S02]  /*1f10*/  SHF.R.S32.HI R111, RZ, 0x1f, R105 ;  /* 0x0000001fff6f7819 */ /* 0x000fe40000011469 */
[----:B------:R-:W-:Y:S01]  /*1f20*/  IADD3 R124, P5, PT, R105, R6, RZ ;  /* 0x00000006697c7210 */ /* 0x000fe20007fbe0ff */
[----:B------:R0:W2:Y:S01]  /*1f30*/  @P0 LDG.E.U8 R90, desc[UR22][R122.64] ;  /* 0x000000167a5a0981 */ /* 0x0000a2000c1e1100 */
[----:B------:R-:W-:-:S03]  /*1f40*/  ISETP.GT.U32.AND P0, PT, R28, R115, PT ;  /* 0x000000731c00720c */ /* 0x000fc60003f04070 */
[----:B------:R1:W2:Y:S01]  /*1f50*/  @P6 LDG.E.U8 R88, desc[UR22][R120.64] ;  /* 0x0000001678586981 */ /* 0x0002a2000c1e1100 */
[----:B------:R-:W-:Y:S01]  /*1f60*/  IMAD.X R125, R111, 0x1, R7, P5 ;  /* 0x000000016f7d7824 */ /* 0x000fe200028e0607 */
[C---:B------:R-:W-:Y:S02]  /*1f70*/  ISETP.GT.U32.AND P6, PT, R28.reuse, R119, PT ;  /* 0x000000771c00720c */ /* 0x040fe40003fc4070 */
[----:B------:R-:W-:Y:S02]  /*1f80*/  ISETP.GT.U32.AND P5, PT, R28, R117, PT ;  /* 0x000000751c00720c */ /* 0x000fe40003fa4070 */
[----:B------:R-:W-:Y:S02]  /*1f90*/  SHF.R.U32.HI R46, RZ, 0x4, R84 ;  /* 0x00000004ff2e7819 */ /* 0x000fe40000011654 */
[----:B------:R-:W-:Y:S02]  /*1fa0*/  LOP3.LUT R48, R40, 0x20, RZ, 0xfc, !PT ;  /* 0x0000002028307812 */ /* 0x000fe400078efcff */
[----:B------:R-:W-:-:S02]  /*1fb0*/  LOP3.LUT P4, RZ, R46, 0x1, RZ, 0xc0, !PT ;  /* 0x000000012eff7812 */ /* 0x000fc4000788c0ff */
[----:B------:R-:W-:Y:S01]  /*1fc0*/  LOP3.LUT R46, R40, 0x10, RZ, 0xfc, !PT ;  /* 0x00000010282e7812 */ /* 0x000fe200078efcff */
[--C-:B------:R-:W-:Y:S01]  /*1fd0*/  @!P0 IMAD.IADD R115, R115, 0x1, -R28.reuse ;  /* 0x0000000173738824 */ /* 0x100fe200078e0a1c */
[----:B0-----:R-:W-:Y:S02]  /*1fe0*/  IABS R123, R48 ;  /* 0x00000030007b7213 */ /* 0x001fe40000000000 */
[----:B------:R-:W-:Y:S01]  /*1ff0*/  IABS R129, R46 ;  /* 0x0000002e00817213 */ /* 0x000fe20000000000 */
[----:B------:R-:W-:Y:S01]  /*2000*/  @!P6 IMAD.IADD R119, R119, 0x1, -R28 ;  /* 0x000000017777e824 */ /* 0x000fe200078e0a1c */
[----:B------:R-:W-:Y:S01]  /*2010*/  PRMT R92, RZ, 0x7610, R92 ;  /* 0x00007610ff5c7816 */ /* 0x000fe2000000005c */
[----:B------:R-:W-:Y:S01]  /*2020*/  @!P5 IMAD.IADD R117, R117, 0x1, -R28 ;  /* 0x000000017575d824 */ /* 0x000fe200078e0a1c */
[----:B------:R-:W-:Y:S01]  /*2030*/  ISETP.GT.U32.AND P6, PT, R28, R115, PT ;  /* 0x000000731c00720c */ /* 0x000fe20003fc4070 */
[----:B------:R-:W-:Y:S02]  /*2040*/  VIADD R52, R42, 0x38 ;  /* 0x000000382a347836 */ /* 0x000fe40000000000 */
[C---:B------:R-:W-:Y:S01]  /*2050*/  IMAD.HI.U32 R44, R30.reuse, R129, RZ ;  /* 0x000000811e2c7227 */ /* 0x040fe200078e00ff */
[----:B------:R0:W3:Y:S03]  /*2060*/  @P4 LDG.E.U8 R92, desc[UR22][R124.64] ;  /* 0x000000167c5c4981 */ /* 0x0000e6000c1e1100 */
[----:B------:R-:W-:Y:S01]  /*2070*/  IMAD.HI.U32 R42, R30, R123, RZ ;  /* 0x0000007b1e2a7227 */ /* 0x000fe200078e00ff */
[----:B------:R-:W-:-:S02]  /*2080*/  ISETP.GT.U32.AND P5, PT, R28, R117, PT ;  /* 0x000000751c00720c */ /* 0x000fc40003fa4070 */
[C---:B------:R-:W-:Y:S01]  /*2090*/  ISETP.GT.U32.AND P4, PT, R28.reuse, R119, PT ;  /* 0x000000771c00720c */ /* 0x040fe20003f84070 */
[----:B------:R-:W-:Y:S02]  /*20a0*/  IMAD.MOV R44, RZ, RZ, -R44 ;  /* 0x000000ffff2c7224 */ /* 0x000fe400078e0a2c */
[----:B------:R-:W-:Y:S02]  /*20b0*/  IMAD.MOV R42, RZ, RZ, -R42 ;  /* 0x000000ffff2a7224 */ /* 0x000fe400078e0a2a */
[C---:B-1----:R-:W-:Y:S02]  /*20c0*/  IMAD R121, R28.reuse, R44, R129 ;  /* 0x0000002c1c797224 */ /* 0x042fe400078e0281 */
[----:B------:R-:W-:Y:S01]  /*20d0*/  IMAD R123, R28, R42, R123 ;  /* 0x0000002a1c7b7224 */ /* 0x000fe200078e027b */
[----:B------:R-:W-:Y:S01]  /*20e0*/  LOP3.LUT R44, R40, 0x28, RZ, 0xfc, !PT ;  /* 0x00000028282c7812 */ /* 0x000fe200078efcff */
[----:B------:R-:W-:Y:S01]  /*20f0*/  @!P6 IMAD.IADD R115, R115, 0x1, -R28 ;  /* 0x000000017373e824 */ /* 0x000fe200078e0a1c */
[----:B------:R-:W-:-:S02]  /*2100*/  ISETP.GT.U32.AND P0, PT, R28, R121, PT ;  /* 0x000000791c00720c */ /* 0x000fc40003f04070 */
[----:B------:R-:W-:Y:S02]  /*2110*/  ISETP.GT.U32.AND P6, PT, R28, R123, PT ;  /* 0x0000007b1c00720c */ /* 0x000fe40003fc4070 */
[----:B0-----:R-:W-:Y:S01]  /*2120*/  IABS R125, R44 ;  /* 0x0000002c007d7213 */ /* 0x001fe20000000000 */
[--C-:B------:R-:W-:Y:S01]  /*2130*/  @!P5 IMAD.IADD R117, R117, 0x1, -R28.reuse ;  /* 0x000000017575d824 */ /* 0x100fe200078e0a1c */
[----:B------:R-:W-:Y:S01]  /*2140*/  ISETP.GE.AND P5, PT, R96, RZ, PT ;  /* 0x000000ff6000720c */ /* 0x000fe20003fa6270 */
[----:B------:R-:W-:Y:S01]  /*2150*/  @!P4 IMAD.IADD R119, R119, 0x1, -R28 ;  /* 0x000000017777c824 */ /* 0x000fe200078e0a1c */
[C---:B------:R-:W-:Y:S02]  /*2160*/  LOP3.LUT R50, R40.reuse, 0x30, RZ, 0xfc, !PT ;  /* 0x0000003028327812 */ /* 0x040fe400078efcff */
[----:B------:R-:W-:Y:S01]  /*2170*/  ISETP.GE.AND P4, PT, R40, RZ, PT ;  /* 0x000000ff2800720c */ /* 0x000fe20003f86270 */
[----:B------:R-:W-:Y:S01]  /*2180*/  IMAD.HI.U32 R40, R30, R125, RZ ;  /* 0x0000007d1e287227 */ /* 0x000fe200078e00ff */
[----:B------:R-:W-:-:S03]  /*2190*/  IABS R129, R50 ;  /* 0x0000003200817213 */ /* 0x000fc60000000000 */
[----:B------:R-:W-:Y:S02]  /*21a0*/  IMAD.MOV R40, RZ, RZ, -R40 ;  /* 0x000000ffff287224 */ /* 0x000fe400078e0a28 */
[--C-:B------:R-:W-:Y:S01]  /*21b0*/  @!P0 IMAD.IADD R121, R121, 0x1, -R28.reuse ;  /* 0x0000000179798824 */ /* 0x100fe200078e0a1c */
[----:B------:R-:W-:Y:S01]  /*21c0*/  ISETP.GE.AND P0, PT, R94, RZ, PT ;  /* 0x000000ff5e00720c */ /* 0x000fe20003f06270 */
[----:B------:R-:W-:Y:S02]  /*21d0*/  @!P6 IMAD.IADD R123, R123, 0x1, -R28 ;  /* 0x000000017b7be824 */ /* 0x000fe400078e0a1c */
[----:B------:R-:W-:Y:S01]  /*21e0*/  IMAD.HI.U32 R42, R30, R129, RZ ;  /* 0x000000811e2a7227 */ /* 0x000fe200078e00ff */
[----:B------:R-:W-:-:S03]  /*21f0*/  IABS R131, R52 ;  /* 0x0000003400837213 */ /* 0x000fc60000000000 */
[C---:B------:R-:W-:Y:S02]  /*2200*/  IMAD R125, R28.reuse, R40, R125 ;  /* 0x000000281c7d7224 */ /* 0x040fe400078e027d */
[----:B------:R-:W-:Y:S02]  /*2210*/  IMAD.MOV.U32 R40, RZ, RZ, R115 ;  /* 0x000000ffff287224 */ /* 0x000fe400078e0073 */
[----:B------:R-:W-:Y:S01]  /*2220*/  @!P5 IMAD.MOV R119, RZ, RZ, -R119 ;  /* 0x000000ffff77d224 */ /* 0x000fe200078e0a77 */
[C---:B------:R-:W-:Y:S01]  /*2230*/  ISETP.GT.U32.AND P5, PT, R28.reuse, R123, PT ;  /* 0x0000007b1c00720c */ /* 0x040fe20003fa4070 */
[----:B------:R-:W-:Y:S02]  /*2240*/  IMAD.MOV R42, RZ, RZ, -R42 ;  /* 0x000000ffff2a7224 */ /* 0x000fe400078e0a2a */
[----:B------:R-:W-:Y:S01]  /*2250*/  @!P4 IMAD.MOV R40, RZ, RZ, -R40 ;  /* 0x000000ffff28c224 */ /* 0x000fe200078e0a28 */
[----:B------:R-:W-:Y:S01]  /*2260*/  ISETP.GT.U32.AND P4, PT, R28, R121, PT ;  /* 0x000000791c00720c */ /* 0x000fe20003f84070 */
[----:B------:R-:W-:-:S04]  /*2270*/  IMAD.HI.U32 R30, R30, R131, RZ ;  /* 0x000000831e1e7227 */ /* 0x000fc800078e00ff */
[C---:B------:R-:W-:Y:S02]  /*2280*/  IMAD R129, R28.reuse, R42, R129 ;  /* 0x0000002a1c817224 */ /* 0x040fe400078e0281 */
[----:B------:R-:W-:Y:S02]  /*2290*/  IMAD.MOV.U32 R42, RZ, RZ, R117 ;  /* 0x000000ffff2a7224 */ /* 0x000fe400078e0075 */
[----:B------:R-:W-:Y:S01]  /*22a0*/  IMAD.MOV R30, RZ, RZ, -R30 ;  /* 0x000000ffff1e7224 */ /* 0x000fe200078e0a1e */
[C---:B------:R-:W-:Y:S01]  /*22b0*/  ISETP.GT.U32.AND P6, PT, R28.reuse, R125, PT ;  /* 0x0000007d1c00720c */ /* 0x040fe20003fc4070 */
[----:B------:R-:W-:Y:S01]  /*22c0*/  @!P0 IMAD.MOV R42, RZ, RZ, -R42 ;  /* 0x000000ffff2a8224 */ /* 0x000fe200078e0a2a */
[C---:B------:R-:W-:Y:S01]  /*22d0*/  ISETP.GT.U32.AND P0, PT, R28.reuse, R129, PT ;  /* 0x000000811c00720c */ /* 0x040fe20003f04070 */
[----:B------:R-:W-:Y:S02]  /*22e0*/  IMAD R117, R28, R30, R131 ;  /* 0x0000001e1c757224 */ /* 0x000fe400078e0283 */
[--C-:B------:R-:W-:Y:S01]  /*22f0*/  @!P5 IMAD.IADD R123, R123, 0x1, -R28.reuse ;  /* 0x000000017b7bd824 */ /* 0x100fe200078e0a1c */
[----:B------:R-:W-:Y:S01]  /*2300*/  ISETP.GE.AND P5, PT, R46, RZ, PT ;  /* 0x000000ff2e00720c */ /* 0x000fe20003fa6270 */
[----:B------:R-:W-:Y:S01]  /*2310*/  @!P4 IMAD.IADD R121, R121, 0x1, -R28 ;  /* 0x000000017979c824 */ /* 0x000fe200078e0a1c */
[----:B------:R-:W-:-:S05]  /*2320*/  ISETP.GT.U32.AND P4, PT, R28, R117, PT ;  /* 0x000000751c00720c */ /* 0x000fca0003f84070 */
[--C-:B------:R-:W-:Y:S01]  /*2330*/  @!P6 IMAD.IADD R125, R125, 0x1, -R28.reuse ;  /* 0x000000017d7de824 */ /* 0x100fe200078e0a1c */
[----:B------:R-:W-:Y:S01]  /*2340*/  ISETP.GE.AND P6, PT, R48, RZ, PT ;  /* 0x000000ff3000720c */ /* 0x000fe20003fc6270 */
[----:B------:R-:W-:-:S04]  /*2350*/  @!P0 IMAD.IADD R129, R129, 0x1, -R28 ;  /* 0x0000000181818824 */ /* 0x000fc800078e0a1c */
[----:B------:R-:W-:Y:S01]  /*2360*/  @!P5 IMAD.MOV R121, RZ, RZ, -R121 ;  /* 0x000000ffff79d224 */ /* 0x000fe200078e0a79 */
[C---:B------:R-:W-:Y:S01]  /*2370*/  ISETP.GT.U32.AND P5, PT, R28.reuse, R129, PT ;  /* 0x000000811c00720c */ /* 0x040fe20003fa4070 */
[----:B------:R-:W-:Y:S01]  /*2380*/  @!P4 IMAD.IADD R117, R117, 0x1, -R28 ;  /* 0x000000017575c824 */ /* 0x000fe200078e0a1c */
[----:B------:R-:W-:-:S04]  /*2390*/  ISETP.GT.U32.AND P0, PT, R28, R125, PT ;  /* 0x0000007d1c00720c */ /* 0x000fc80003f04070 */
[----:B------:R-:W-:Y:S01]  /*23a0*/  ISETP.GT.U32.AND P4, PT, R28, R117, PT ;  /* 0x000000751c00720c */ /* 0x000fe20003f84070 */
[----:B------:R-:W-:Y:S01]  /*23b0*/  @!P6 IMAD.MOV R123, RZ, RZ, -R123 ;  /* 0x000000ffff7be224 */ /* 0x000fe200078e0a7b */
[----:B------:R-:W-:-:S05]  /*23c0*/  ISETP.GE.AND P6, PT, R44, RZ, PT ;  /* 0x000000ff2c00720c */ /* 0x000fca0003fc6270 */
[--C-:B------:R-:W-:Y:S01]  /*23d0*/  @!P5 IMAD.IADD R129, R129, 0x1, -R28.reuse ;  /* 0x000000018181d824 */ /* 0x100fe200078e0a1c */
[----:B------:R-:W-:Y:S01]  /*23e0*/  ISETP.GE.AND P5, PT, R52, RZ, PT ;  /* 0x000000ff3400720c */ /* 0x000fe20003fa6270 */
[----:B------:R-:W-:Y:S01]  /*23f0*/  @!P0 IMAD.IADD R125, R125, 0x1, -R28 ;  /* 0x000000017d7d8824 */ /* 0x000fe200078e0a1c */
[----:B------:R-:W-:Y:S02]  /*2400*/  SHF.R.U32.HI R30, RZ, 0x3, R84 ;  /* 0x00000003ff1e7819 */ /* 0x000fe40000011654 */
[----:B------:R-:W-:Y:S01]  /*2410*/  ISETP.GE.AND P0, PT, R50, RZ, PT ;  /* 0x000000ff3200720c */ /* 0x000fe20003f06270 */
[----:B------:R-:W-:Y:S01]  /*2420*/  @!P4 IMAD.IADD R117, R117, 0x1, -R28 ;  /* 0x000000017575c824 */ /* 0x000fe200078e0a1c */
[----:B------:R-:W-:Y:S01]  /*2430*/  LOP3.LUT P4, RZ, R30, 0x1, RZ, 0xc0, !PT ;  /* 0x000000011eff7812 */ /* 0x000fe2000788c0ff */
[----:B------:R-:W-:Y:S01]  /*2440*/  @!P6 IMAD.MOV R125, RZ, RZ, -R125 ;  /* 0x000000ffff7de224 */ /* 0x000fe200078e0a7d */
[----:B------:R-:W-:Y:S01]  /*2450*/  ISETP.NE.AND P6, PT, R127, RZ, PT ;  /* 0x000000ff7f00720c */ /* 0x000fe20003fc5270 */
[----:B------:R-:W-:Y:S01]  /*2460*/  IMAD R115, R4, 0x1c, RZ ;  /* 0x0000001c04737824 */ /* 0x000fe200078e02ff */
[----:B------:R-:W-:Y:S01]  /*2470*/  LOP3.LUT R127, RZ, R127, RZ, 0x33, !PT ;  /* 0x0000007fff7f7212 */ /* 0x000fe200078e33ff */
[----:B------:R-:W-:Y:S01]  /*2480*/  IMAD.MOV.U32 R44, RZ, RZ, R117 ;  /* 0x000000ffff2c7224 */ /* 0x000fe200078e0075 */
[----:B------:R-:W-:-:S02]  /*2490*/  LOP3.LUT R30, R10, 0x1f, RZ, 0xc0, !PT ;  /* 0x0000001f0a1e7812 */ /* 0x000fc400078ec0ff */
[----:B------:R-:W-:Y:S01]  /*24a0*/  SHF.R.S32.HI R117, RZ, 0x1f, R115 ;  /* 0x0000001fff757819 */ /* 0x000fe20000011473 */
[----:B------:R-:W-:Y:S01]  /*24b0*/  @!P5 IMAD.MOV R44, RZ, RZ, -R44 ;  /* 0x000000ffff2cd224 */ /* 0x000fe200078e0a2c */
[----:B------:R-:W-:Y:S01]  /*24c0*/  SEL R46, R127, R40, !P6 ;  /* 0x000000287f2e7207 */ /* 0x000fe20007000000 */
[----:B------:R-:W-:Y:S01]  /*24d0*/  IMAD R40, R30, R5, RZ ;  /* 0x000000051e287224 */ /* 0x000fe200078e02ff */
[----:B------:R-:W-:Y:S01]  /*24e0*/  IADD3 R118, P5, PT, R115, R6, RZ ;  /* 0x0000000673767210 */ /* 0x000fe20007fbe0ff */
[----:B------:R-:W-:Y:S01]  /*24f0*/  @!P0 IMAD.MOV R129, RZ, RZ, -R129 ;  /* 0x000000ffff818224 */ /* 0x000fe200078e0a81 */
[C---:B------:R-:W-:Y:S02]  /*2500*/  SEL R131, R127.reuse, R119, !P6 ;  /* 0x000000777f837207 */ /* 0x040fe40007000000 */
[----:B------:R-:W-:Y:S01]  /*2510*/  SEL R135, R127, R125, !P6 ;  /* 0x0000007d7f877207 */ /* 0x000fe20007000000 */
[----:B------:R-:W-:Y:S01]  /*2520*/  IMAD.X R119, R117, 0x1, R7, P5 ;  /* 0x0000000175777824 */ /* 0x000fe200028e0607 */
[----:B------:R-:W-:Y:S01]  /*2530*/  SEL R50, R127, R121, !P6 ;  /* 0x000000797f327207 */ /* 0x000fe20007000000 */
[----:B------:R-:W-:Y:S01]  /*2540*/  IMAD R125, R46, UR4, RZ ;  /* 0x000000042e7d7c24 */ /* 0x000fe2000f8e02ff */
[----:B------:R-:W-:-:S02]  /*2550*/  IADD3 R54, P5, PT, R40, UR18, RZ ;  /* 0x0000001228367c10 */ /* 0x000fc4000ffbe0ff */
[----:B------:R-:W-:Y:S02]  /*2560*/  PRMT R94, RZ, 0x7610, R94 ;  /* 0x00007610ff5e7816 */ /* 0x000fe4000000005e */
[C---:B------:R-:W-:Y:S02]  /*2570*/  SEL R42, R127.reuse, R42, !P6 ;  /* 0x0000002a7f2a7207 */ /* 0x040fe40007000000 */
[C---:B------:R-:W-:Y:S02]  /*2580*/  SEL R133, R127.reuse, R123, !P6 ;  /* 0x0000007b7f857207 */ /* 0x040fe40007000000 */
[C---:B------:R-:W-:Y:S01]  /*2590*/  SEL R137, R127.reuse, R129, !P6 ;  /* 0x000000817f897207 */ /* 0x040fe20007000000 */
[----:B------:R-:W-:Y:S01]  /*25a0*/  IMAD R129, R50, UR4, RZ ;  /* 0x0000000432817c24 */ /* 0x000fe2000f8e02ff */
[----:B------:R-:W-:Y:S01]  /*25b0*/  SEL R48, R127, R44, !P6 ;  /* 0x0000002c7f307207 */ /* 0x000fe20007000000 */
[----:B------:R0:W4:Y:S01]  /*25c0*/  @P4 LDG.E.U8 R94, desc[UR22][R118.64] ;  /* 0x00000016765e4981 */ /* 0x000122000c1e1100 */
[----:B------:R-:W-:-:S02]  /*25d0*/  LEA.HI.X.SX32 R96, R40, UR19, 0x1, P5 ;  /* 0x0000001328607c11 */ /* 0x000fc4000a8f0eff */
[----:B------:R-:W-:Y:S02]  /*25e0*/  SHF.R.U32.HI R44, RZ, 0x2, R84 ;  /* 0x00000002ff2c7819 */ /* 0x000fe40000011654 */
[----:B------:R-:W-:Y:S01]  /*25f0*/  IADD3 R40, P6, PT, R125, R54, RZ ;  /* 0x000000367d287210 */ /* 0x000fe20007fde0ff */
[----:B------:R-:W-:Y:S01]  /*2600*/  IMAD R133, R133, UR4, RZ ;  /* 0x0000000485857c24 */ /* 0x000fe2000f8e02ff */
[----:B------:R-:W-:Y:S02]  /*2610*/  LOP3.LUT P4, RZ, R44, 0x1, RZ, 0xc0, !PT ;  /* 0x000000012cff7812 */ /* 0x000fe4000788c0ff */
[----:B------:R-:W-:Y:S02]  /*2620*/  LEA.HI.X.SX32 R125, R125, R96, 0x1, P6 ;  /* 0x000000607d7d7211 */ /* 0x000fe400030f0eff */
[----:B------:R-:W-:Y:S01]  /*2630*/  IADD3 R44, P6, PT, R129, R54, RZ ;  /* 0x00000036812c7210 */ /* 0x000fe20007fde0ff */
[----:B------:R-:W-:Y:S02]  /*2640*/  IMAD R139, R48, UR4, RZ ;  /* 0x00000004308b7c24 */ /* 0x000fe4000f8e02ff */
[----:B------:R-:W-:Y:S01]  /*2650*/  IMAD R137, R137, UR4, RZ ;  /* 0x0000000489897c24 */ /* 0x000fe2000f8e02ff */
[----:B------:R-:W-:-:S02]  /*2660*/  LEA.HI.X.SX32 R129, R129, R96, 0x1, P6 ;  /* 0x0000006081817211 */ /* 0x000fc400030f0eff */
[----:B------:R-:W-:Y:S01]  /*2670*/  IADD3 R48, P6, PT, R133, R54, RZ ;  /* 0x0000003685307210 */ /* 0x000fe20007fde0ff */
[----:B------:R-:W-:Y:S02]  /*2680*/  VIADD R28, R113, 0x1f ;  /* 0x0000001f711c7836 */ /* 0x000fe40000000000 */
[----:B------:R-:W-:Y:S01]  /*2690*/  IMAD R121, R4, 0x1d, RZ ;  /* 0x0000001d04797824 */ /* 0x000fe200078e02ff */
[----:B------:R-:W-:Y:S02]  /*26a0*/  LEA.HI.X.SX32 R133, R133, R96, 0x1, P6 ;  /* 0x0000006085857211 */ /* 0x000fe400030f0eff */
[----:B------:R-:W-:Y:S02]  /*26b0*/  IADD3 R52, P6, PT, R137, R54, RZ ;  /* 0x0000003689347210 */ /* 0x000fe40007fde0ff */
[----:B------:R-:W-:Y:S02]  /*26c0*/  SHF.R.U32.HI R84, RZ, 0x1, R84 ;  /* 0x00000001ff547819 */ /* 0x000fe40000011654 */
[----:B------:R-:W-:-:S02]  /*26d0*/  ISETP.GT.AND P0, PT, R28, 0x1f, PT ;  /* 0x0000001f1c00780c */ /* 0x000fc40003f04270 */
[----:B------:R-:W-:Y:S02]  /*26e0*/  SHF.R.S32.HI R123, RZ, 0x1f, R121 ;  /* 0x0000001fff7b7819 */ /* 0x000fe40000011479 */
[----:B------:R-:W-:Y:S02]  /*26f0*/  IADD3 R112, P5, PT, R121, R6, RZ ;  /* 0x0000000679707210 */ /* 0x000fe40007fbe0ff */
[----:B------:R-:W-:Y:S01]  /*2700*/  LEA.HI.X.SX32 R137, R137, R96, 0x1, P6 ;  /* 0x0000006089897211 */ /* 0x000fe200030f0eff */
[----:B------:R-:W-:Y:S01]  /*2710*/  IMAD R127, R42, UR4, RZ ;  /* 0x000000042a7f7c24 */ /* 0x000fe2000f8e02ff */
[----:B------:R-:W-:Y:S02]  /*2720*/  LOP3.LUT P6, RZ, R84, 0x1, RZ, 0xc0, !PT ;  /* 0x0000000154ff7812 */ /* 0x000fe400078cc0ff */
[----:B------:R-:W-:Y:S01]  /*2730*/  ISETP.LT.AND P0, PT, R30, R113, P0 ;  /* 0x000000711e00720c */ /* 0x000fe20000701270 */
[----:B------:R-:W-:Y:S01]  /*2740*/  IMAD.X R113, R123, 0x1, R7, P5 ;  /* 0x000000017b717824 */ /* 0x000fe200028e0607 */
[----:B------:R-:W-:Y:S01]  /*2750*/  PRMT R84, RZ, 0x7610, R84 ;  /* 0x00007610ff547816 */ /* 0x000fe20000000054 */
[----:B------:R-:W-:Y:S01]  /*2760*/  IMAD R141, R4, 0x1e, RZ ;  /* 0x0000001e048d7824 */ /* 0x000fe200078e02ff */
[----:B------:R-:W-:Y:S01]  /*2770*/  IADD3 R42, P5, PT, R127, R54, RZ ;  /* 0x000000367f2a7210 */ /* 0x000fe20007fbe0ff */
[----:B------:R-:W-:-:S03]  /*2780*/  IMAD R131, R131, UR4, RZ ;  /* 0x0000000483837c24 */ /* 0x000fc6000f8e02ff */
[----:B------:R-:W4:Y:S01]  /*2790*/  @P4 LDG.E.U8 R84, desc[UR22][R112.64] ;  /* 0x0000001670544981 */ /* 0x000f22000c1e1100 */
[----:B------:R-:W-:Y:S01]  /*27a0*/  SHF.R.S32.HI R145, RZ, 0x1f, R141 ;  /* 0x0000001fff917819 */ /* 0x000fe2000001148d */
[----:B------:R-:W-:Y:S01]  /*27b0*/  IMAD R143, R4, 0x1f, RZ ;  /* 0x0000001f048f7824 */ /* 0x000fe200078e02ff */
[----:B0-----:R-:W-:Y:S01]  /*27c0*/  IADD3 R118, P4, PT, R141, R6, RZ ;  /* 0x000000068d767210 */ /* 0x001fe20007f9e0ff */
[----:B------:R-:W-:Y:S01]  /*27d0*/  IMAD R135, R135, UR4, RZ ;  /* 0x0000000487877c24 */ /* 0x000fe2000f8e02ff */
[----:B------:R-:W-:Y:S02]  /*27e0*/  LEA.HI.X.SX32 R127, R127, R96, 0x1, P5 ;  /* 0x000000607f7f7211 */ /* 0x000fe400028f0eff */
[----:B------:R-:W-:Y:S01]  /*27f0*/  IADD3 R46, P5, PT, R131, R54, RZ ;  /* 0x00000036832e7210 */ /* 0x000fe20007fbe0ff */
[----:B------:R-:W-:Y:S01]  /*2800*/  IMAD.X R119, R145, 0x1, R7, P4 ;  /* 0x0000000191777824 */ /* 0x000fe200020e0607 */
[----:B------:R-:W-:Y:S02]  /*2810*/  SHF.R.S32.HI R153, RZ, 0x1f, R143 ;  /* 0x0000001fff997819 */ /* 0x000fe4000001148f */
[----:B------:R-:W-:-:S02]  /*2820*/  IADD3 R6, P4, PT, R143, R6, RZ ;  /* 0x000000068f067210 */ /* 0x000fc40007f9e0ff */
[----:B------:R-:W-:Y:S02]  /*2830*/  LEA.HI.X.SX32 R131, R131, R96, 0x1, P5 ;  /* 0x0000006083837211 */ /* 0x000fe400028f0eff */
[----:B------:R-:W-:Y:S01]  /*2840*/  IADD3 R50, P5, PT, R135, R54, RZ ;  /* 0x0000003687327210 */ /* 0x000fe20007fbe0ff */
[----:B------:R-:W-:Y:S01]  /*2850*/  IMAD.X R7, R153, 0x1, R7, P4 ;  /* 0x0000000199077824 */ /* 0x000fe200020e0607 */
[----:B------:R-:W-:Y:S02]  /*2860*/  PRMT R98, RZ, 0x7610, R98 ;  /* 0x00007610ff627816 */ /* 0x000fe40000000062 */
[----:B------:R-:W-:Y:S02]  /*2870*/  LEA.HI.X.SX32 R135, R135, R96, 0x1, P5 ;  /* 0x0000006087877211 */ /* 0x000fe400028f0eff */
[----:B------:R-:W-:Y:S02]  /*2880*/  PRMT R157, RZ, 0x7610, R157 ;  /* 0x00007610ff9d7816 */ /* 0x000fe4000000009d */
[----:B------:R0:W4:Y:S01]  /*2890*/  @!P2 LDG.E.U8 R98, desc[UR22][R6.64] ;  /* 0x000000160662a981 */ /* 0x000122000c1e1100 */
[----:B------:R-:W-:-:S02]  /*28a0*/  IADD3 R54, P5, PT, R139, R54, RZ ;  /* 0x000000368b367210 */ /* 0x000fc40007fbe0ff */
[----:B------:R-:W-:Y:S01]  /*28b0*/  PRMT R159, RZ, 0x7610, R159 ;  /* 0x00007610ff9f7816 */ /* 0x000fe2000000009f */
[----:B0-----:R-:W-:Y:S02]  /*28c0*/  @P0 IMAD.MOV.U32 R6, RZ, RZ, R50 ;  /* 0x000000ffff060224 */ /* 0x001fe400078e0032 */
[----:B------:R-:W-:Y:S01]  /*28d0*/  @P0 IMAD.MOV.U32 R7, RZ, RZ, R135 ;  /* 0x000000ffff070224 */ /* 0x000fe200078e0087 */
[----:B------:R-:W-:-:S04]  /*28e0*/  LEA.HI.X.SX32 R139, R139, R96, 0x1, P5 ;  /* 0x000000608b8b7211 */ /* 0x000fc800028f0eff */
[----:B------:R0:W4:Y:S01]  /*28f0*/  @P0 LDG.E.U8 R157, desc[UR22][R6.64] ;  /* 0x00000016069d0981 */ /* 0x000122000c1e1100 */
[----:B------:R-:W-:Y:S01]  /*2900*/  PRMT R96, RZ, 0x7610, R96 ;  /* 0x00007610ff607816 */ /* 0x000fe20000000060 */
[----:B------:R-:W-:Y:S01]  /*2910*/  @P0 IMAD.MOV.U32 R124, RZ, RZ, R40 ;  /* 0x000000ffff7c0224 */ /* 0x000fe200078e0028 */
[----:B------:R-:W-:Y:S01]  /*2920*/  PRMT R147, RZ, 0x7610, R147 ;  /* 0x00007610ff937816 */ /* 0x000fe20000000093 */
[----:B------:R-:W-:Y:S01]  /*2930*/  @P0 IMAD.MOV.U32 R126, RZ, RZ, R42 ;  /* 0x000000ffff7e0224 */ /* 0x000fe200078e002a */
[----:B------:R-:W-:Y:S01]  /*2940*/  PRMT R149, RZ, 0x7610, R149 ;  /* 0x00007610ff957816 */ /* 0x000fe20000000095 */
[----:B------:R-:W-:Y:S01]  /*2950*/  @P0 IMAD.MOV.U32 R128, RZ, RZ, R44 ;  /* 0x000000ffff800224 */ /* 0x000fe200078e002c */
[----:B------:R-:W-:Y:S01]  /*2960*/  PRMT R151, RZ, 0x7610, R151 ;  /* 0x00007610ff977816 */ /* 0x000fe20000000097 */
[----:B------:R-:W-:Y:S01]  /*2970*/  @P0 IMAD.MOV.U32 R130, RZ, RZ, R46 ;  /* 0x000000ffff820224 */ /* 0x000fe200078e002e */
[----:B------:R-:W-:Y:S01]  /*2980*/  PRMT R155, RZ, 0x7610, R155 ;  /* 0x00007610ff9b7816 */ /* 0x000fe2000000009b */
[----:B0-----:R-:W-:Y:S01]  /*2990*/  @P0 IMAD.MOV.U32 R6, RZ, RZ, R52 ;  /* 0x000000ffff060224 */ /* 0x001fe200078e0034 */
[----:B------:R-:W-:Y:S01]  /*29a0*/  PRMT R113, RZ, 0x7610, R113 ;  /* 0x00007610ff717816 */ /* 0x000fe20000000071 */
[----:B------:R-:W-:Y:S01]  /*29b0*/  @P0 IMAD.MOV.U32 R7, RZ, RZ, R137 ;  /* 0x000000ffff070224 */ /* 0x000fe200078e0089 */
[----:B------:R-:W-:Y:S01]  /*29c0*/  PRMT R161, RZ, 0x7610, R161 ;  /* 0x00007610ffa17816 */ /* 0x000fe200000000a1 */
[----:B------:R-:W-:Y:S01]  /*29d0*/  @P0 IMAD.MOV.U32 R132, RZ, RZ, R48 ;  /* 0x000000ffff840224 */ /* 0x000fe200078e0030 */
[----:B------:R-:W4:Y:S04]  /*29e0*/  @P6 LDG.E.U8 R96, desc[UR22][R118.64] ;  /* 0x0000001676606981 */ /* 0x000f28000c1e1100 */
[----:B------:R0:W4:Y:S04]  /*29f0*/  @P0 LDG.E.U8 R159, desc[UR22][R6.64] ;  /* 0x00000016069f0981 */ /* 0x000128000c1e1100 */
[----:B------:R-:W4:Y:S04]  /*2a00*/  @P0 LDG.E.U8 R147, desc[UR22][R124.64] ;  /* 0x000000167c930981 */ /* 0x000f28000c1e1100 */
[----:B------:R-:W4:Y:S01]  /*2a10*/  @P0 LDG.E.U8 R149, desc[UR22][R126.64] ;  /* 0x000000167e950981 */ /* 0x000f22000c1e1100 */
[----:B0-----:R-:W-:-:S02]  /*2a20*/  @P0 IMAD.MOV.U32 R6, RZ, RZ, R54 ;  /* 0x000000ffff060224 */ /* 0x001fc400078e0036 */
[----:B------:R-:W-:Y:S01]  /*2a30*/  @P0 IMAD.MOV.U32 R7, RZ, RZ, R139 ;  /* 0x000000ffff070224 */ /* 0x000fe200078e008b */
[----:B------:R-:W4:Y:S04]  /*2a40*/  @P0 LDG.E.U8 R151, desc[UR22][R128.64] ;  /* 0x0000001680970981 */ /* 0x000f28000c1e1100 */
[----:B------:R-:W4:Y:S04]  /*2a50*/  @P0 LDG.E.U8 R155, desc[UR22][R130.64] ;  /* 0x00000016829b0981 */ /* 0x000f28000c1e1100 */
[----:B------:R-:W4:Y:S04]  /*2a60*/  @P0 LDG.E.U8 R113, desc[UR22][R132.64] ;  /* 0x0000001684710981 */ /* 0x000f28000c1e1100 */
[----:B------:R-:W4:Y:S01]  /*2a70*/  @P0 LDG.E.U8 R161, desc[UR22][R6.64] ;  /* 0x0000001606a10981 */ /* 0x000f22000c1e1100 */
[----:B------:R-:W-:-:S02]  /*2a80*/  LOP3.LUT R179, R10, 0x7f, RZ, 0xc0, !PT ;  /* 0x0000007f0ab37812 */ /* 0x000fc400078ec0ff */
[----:B------:R-:W-:Y:S01]  /*2a90*/  LOP3.LUT R102, R10, 0x80, RZ, 0xc0, !PT ;  /* 0x000000800a667812 */ /* 0x000fe200078ec0ff */
[----:B------:R-:W-:-:S04]  /*2aa0*/  @!UP0 UIADD3 UR4, UPT, UPT, -UR8, 0x100000, URZ ;  /* 0x0010000008048890 */ /* 0x000fc8000fffe1ff */
[----:B------:R-:W-:Y:S02]  /*2ab0*/  @!UP0 USHF.L.U32 UR5, UR4, 0xb, URZ ;  /* 0x0000000b04058899 */ /* 0x000fe400080006ff */
[----:B------:R-:W-:Y:S01]  /*2ac0*/  @!UP0 USHF.L.U32 UR4, UR4, 0x1, URZ ;  /* 0x0000000104048899 */ /* 0x000fe200080006ff */
[----:B------:R-:W-:Y:S01]  /*2ad0*/  SHF.R.S32.HI R100, RZ, 0x7, R10 ;  /* 0x00000007ff647819 */ /* 0x000fe2000001140a */
[----:B------:R-:W-:Y:S01]  /*2ae0*/  IMAD R179, R102, 0x20, R179 ;  /* 0x0000002066b37824 */ /* 0x000fe200078e02b3 */
[----:B------:R-:W-:Y:S02]  /*2af0*/  VOTEU.ALL UP0, P3 ;  /* 0x0000000000ff7886 */ /* 0x000fe40001800000 */
[----:B------:R-:W-:Y:S02]  /*2b00*/  SGXT R100, R100, 0x1 ;  /* 0x000000016464781a */ /* 0x000fe40000000200 */
[C---:B------:R-:W-:Y:S02]  /*2b10*/  LOP3.LUT R181, R179.reuse, 0x10, RZ, 0x3c, !PT ;  /* 0x00000010b3b57812 */ /* 0x040fe400078e3cff */
[----:B------:R-:W-:-:S02]  /*2b20*/  LOP3.LUT R183, R179, 0x20, RZ, 0x3c, !PT ;  /* 0x00000020b3b77812 */ /* 0x000fc400078e3cff */
[C---:B------:R-:W-:Y:S01]  /*2b30*/  LOP3.LUT R185, R179.reuse, 0x30, RZ, 0x3c, !PT ;  /* 0x00000030b3b97812 */ /* 0x040fe200078e3cff */
[----:B------:R0:W1:Y:S01]  /*2b40*/  @!UP0 SYNCS.EXCH.64 URZ, [UR11+0x5008], UR4 ;  /* 0x005008040bff85b2 */ /* 0x0000620008000100 */
[----:B------:R-:W-:Y:S01]  /*2b50*/  LOP3.LUT R119, R100, 0x90, RZ, 0xc0, !PT ;  /* 0x0000009064777812 */ /* 0x000fe200078ec0ff */
[----:B--2---:R0:W-:Y:S01]  /*2b60*/  STS.U8 [R179+UR11], R16 ;  /* 0x00000010b3007988 */ /* 0x0041e2000800000b */
[C---:B------:R-:W-:Y:S02]  /*2b70*/  LOP3.LUT R189, R179.reuse, 0x40, RZ, 0x3c, !PT ;  /* 0x00000040b3bd7812 */ /* 0x040fe400078e3cff */
[C---:B------:R-:W-:Y:S01]  /*2b80*/  LOP3.LUT R191, R179.reuse, 0x50, RZ, 0x3c, !PT ;  /* 0x00000050b3bf7812 */ /* 0x040fe200078e3cff */
[----:B------:R0:W-:Y:S01]  /*2b90*/  STS.U8 [R179+UR11+0x400], R36 ;  /* 0x00040024b3007988 */ /* 0x0001e2000800000b */
[----:B------:R-:W-:-:S03]  /*2ba0*/  LOP3.LUT R193, R179, 0x60, RZ, 0x3c, !PT ;  /* 0x00000060b3c17812 */ /* 0x000fc600078e3cff */
[----:B------:R0:W-:Y:S01]  /*2bb0*/  STS.U8 [R179+UR11+0x800], R38 ;  /* 0x00080026b3007988 */ /* 0x0001e2000800000b */
[----:B------:R-:W-:-:S03]  /*2bc0*/  LOP3.LUT R195, R179, 0x70, RZ, 0x3c, !PT ;  /* 0x00000070b3c37812 */ /* 0x000fc600078e3cff */
[----:B------:R0:W-:Y:S01]  /*2bd0*/  STS.U8 [R179+UR11+0xc00], R58 ;  /* 0x000c003ab3007988 */ /* 0x0001e2000800000b */
[----:B------:R-:W-:-:S03]  /*2be0*/  LOP3.LUT R10, R119, 0x7f, R10, 0x78, !PT ;  /* 0x0000007f770a7812 */ /* 0x000fc600078e780a */
[----:B---3--:R0:W-:Y:S04]  /*2bf0*/  STS.U8 [R181+UR11+0x80], R20 ;  /* 0x00008014b5007988 */ /* 0x0081e8000800000b */
[----:B------:R0:W-:Y:S04]  /*2c00*/  STS.U8 [R181+UR11+0x480], R56 ;  /* 0x00048038b5007988 */ /* 0x0001e8000800000b */
[----:B------:R0:W-:Y:S04]  /*2c10*/  STS.U8 [R181+UR11+0x880], R72 ;  /* 0x00088048b5007988 */ /* 0x0001e8000800000b */
[----:B------:R0:W-:Y:S04]  /*2c20*/  STS.U8 [R181+UR11+0xc80], R88 ;  /* 0x000c8058b5007988 */ /* 0x0001e8000800000b */
[----:B-----5:R0:W-:Y:S04]  /*2c30*/  STS.U8 [R183+UR11+0x100], R18 ;  /* 0x00010012b7007988 */ /* 0x0201e8000800000b */
[----:B------:R0:W-:Y:S04]  /*2c40*/  STS.U8 [R183+UR11+0x500], R60 ;  /* 0x0005003cb7007988 */ /* 0x0001e8000800000b */
[----:B------:R0:W-:Y:S04]  /*2c50*/  STS.U8 [R183+UR11+0x900], R74 ;  /* 0x0009004ab7007988 */ /* 0x0001e8000800000b */
[----:B------:R0:W-:Y:S04]  /*2c60*/  STS.U8 [R183+UR11+0xd00], R90 ;  /* 0x000d005ab7007988 */ /* 0x0001e8000800000b */
[----:B------:R0:W-:Y:S04]  /*2c70*/  STS.U8 [R185+UR11+0x180], R22 ;  /* 0x00018016b9007988 */ /* 0x0001e8000800000b */
[----:B------:R0:W-:Y:S04]  /*2c80*/  STS.U8 [R185+UR11+0x580], R62 ;  /* 0x0005803eb9007988 */ /* 0x0001e8000800000b */
[----:B------:R0:W-:Y:S04]  /*2c90*/  STS.U8 [R185+UR11+0x980], R78 ;  /* 0x0009804eb9007988 */ /* 0x0001e8000800000b */
[----:B------:R0:W-:Y:S04]  /*2ca0*/  STS.U8 [R185+UR11+0xd80], R92 ;  /* 0x000d805cb9007988 */ /* 0x0001e8000800000b */
[----:B----4-:R0:W-:Y:S04]  /*2cb0*/  STS.U8 [R189+UR11+0x200], R24 ;  /* 0x00020018bd007988 */ /* 0x0101e8000800000b */
[----:B------:R0:W-:Y:S04]  /*2cc0*/  STS.U8 [R189+UR11+0x600], R66 ;  /* 0x00060042bd007988 */ /* 0x0001e8000800000b */
[----:B------:R0:W-:Y:S01]  /*2cd0*/  STS.U8 [R189+UR11+0xa00], R76 ;  /* 0x000a004cbd007988 */ /* 0x0001e2000800000b */
[----:B------:R-:W-:-:S04]  /*2ce0*/  ISETP.NE.U32.AND P0, PT, RZ, UR9, PT ;  /* 0x00000009ff007c0c */ /* 0x000fc8000bf05070 */
[C---:B------:R-:W-:Y:S02]  /*2cf0*/  ISETP.LT.OR P2, PT, R28.reuse, 0x20, P0 ;  /* 0x000000201c00780c */ /* 0x040fe40000741670 */
[----:B------:R-:W-:Y:S01]  /*2d00*/  ISETP.GE.AND P4, PT, R28, 0x40, PT ;  /* 0x000000401c00780c */ /* 0x000fe20003f86270 */
[----:B------:R0:W-:Y:S04]  /*2d10*/  STS.U8 [R189+UR11+0xe00], R94 ;  /* 0x000e005ebd007988 */ /* 0x0001e8000800000b */
        /* <DEDUP_REMOVED lines=19> */
[----:B------:R0:W-:Y:S01]  /*2e50*/  STS.U8 [R10+UR11+0x4700], R161 ;  /* 0x004700a10a007988 */ /* 0x0001e2000800000b */
[----:B-1----:R1:W-:Y:S06]  /*2e60*/  MEMBAR.ALL.CTA ;  /* 0x0000000000007992 */ /* 0x0023ec0000008000 */
[----:B-1----:R-:W1:Y:S02]  /*2e70*/  FENCE.VIEW.ASYNC.S ;  /* 0x00000000000073c6 */ /* 0x002e640000000000 */
[----:B-1----:R-:W-:Y:S06]  /*2e80*/  BAR.SYNC.DEFER_BLOCKING 0x0 ;  /* 0x0000000000007b1d */ /* 0x002fec0000010000 */
[----:B------:R-:W-:Y:S05]  /*2e90*/  @P2 BRA `(.L_x_6) ;  /* 0x00000000005c2947 */ /* 0x000fea0003800000 */
[----:B0-----:R-:W-:Y:S02]  /*2ea0*/  UIADD3 UR4, UPT, UPT, UR11, 0x4000, URZ ;  /* 0x000040000b047890 */ /* 0x001fe4000fffe0ff */
[----:B------:R-:W-:Y:S02]  /*2eb0*/  USHF.R.U32.HI UR6, URZ, 0x4, UR11 ;  /* 0x00000004ff067899 */ /* 0x000fe4000801160b */
[----:B------:R-:W-:Y:S02]  /*2ec0*/  USHF.R.U32.HI UR4, URZ, 0x4, UR4 ;  /* 0x00000004ff047899 */ /* 0x000fe40008011604 */
[----:B------:R-:W-:Y:S01]  /*2ed0*/  USGXT.U32 UR6, UR6, 0xe ;  /* 0x0000000e0606789a */ /* 0x000fe20008000000 */
[----:B------:R-:W-:Y:S01]  /*2ee0*/  UMOV UR14, 0x100 ;  /* 0x00000100000e7882 */ /* 0x000fe20000000000 */
[----:B------:R-:W-:Y:S01]  /*2ef0*/  UMOV UR15, 0x40004040 ;  /* 0x40004040000f7882 */ /* 0x000fe20000000000 */
[----:B------:R-:W-:Y:S01]  /*2f00*/  UMOV UR7, URZ ;  /* 0x000000ff00077c82 */ /* 0x000fe20008000000 */
[----:B------:R-:W-:-:S02]  /*2f10*/  USGXT.U32 UR8, UR4, 0xe ;  /* 0x0000000e0408789a */ /* 0x000fc40008000000 */
[----:B------:R-:W-:Y:S02]  /*2f20*/  UIADD3 UR18, UPT, UPT, UR10, 0x40, URZ ;  /* 0x000000400a127890 */ /* 0x000fe4000fffe0ff */
[----:B------:R-:W-:Y:S01]  /*2f30*/  UIADD3.64 UR14, UPT, UPT, UR6, UR14, URZ ;  /* 0x0000000e060e7297 */ /* 0x000fe2000fffe0ff */
[----:B------:R-:W-:Y:S01]  /*2f40*/  UMOV UR20, 0x0 ;  /* 0x0000000000147882 */ /* 0x000fe20000000000 */
[----:B------:R-:W-:Y:S01]  /*2f50*/  UMOV UR21, 0x8108490 ;  /* 0x0810849000157882 */ /* 0x000fe20000000000 */
[----:B------:R-:W-:Y:S01]  /*2f60*/  UMOV UR4, UR13 ;  /* 0x0000000d00047c82 */ /* 0x000fe20008000000 */
[----:B------:R-:W-:Y:S01]  /*2f70*/  UMOV UR5, URZ ;  /* 0x000000ff00057c82 */ /* 0x000fe20008000000 */
[----:B------:R-:W-:Y:S01]  /*2f80*/  UMOV UR7, 0x40004040 ;  /* 0x4000404000077882 */ /* 0x000fe20000000000 */
[----:B------:R-:W-:Y:S01]  /*2f90*/  UMOV UR9, 0xc0004010 ;  /* 0xc000401000097882 */ /* 0x000fe20000000000 */
[----:B------:R-:W-:Y:S01]  /*2fa0*/  UMOV UR24, 0x0 ;  /* 0x0000000000187882 */ /* 0x000fe20000000000 */
[----:B------:R-:W-:Y:S01]  /*2fb0*/  UMOV UR25, 0x8108490 ;  /* 0x0810849000197882 */ /* 0x000fe20000000000 */
[----:B------:R-:W-:Y:S01]  /*2fc0*/  UMOV UR4, UR4 ;  /* 0x0000000400047c82 */ /* 0x000fe20008000000 */
[----:B------:R1:W-:Y:S01]  /*2fd0*/  UTCQMMA gdesc[UR6], gdesc[UR8], tmem[UR10], tmem[UR20], idesc[UR21], !UPT ;  /* 0x00ff1408060075ea */ /* 0x0003e2000f80030a */
[----:B------:R1:W-:Y:S01]  /*2fe0*/  UTCQMMA gdesc[UR14], gdesc[UR8], tmem[UR18], tmem[UR24], idesc[UR25], !UPT ;  /* 0x00ff18080e0075ea */ /* 0x0003e2000f800312 */
[----:B------:R1:W-:Y:S01]  /*2ff0*/  UTCBAR [UR4], URZ ;  /* 0x000000ff040073e9 */ /* 0x0003e200080000ff */
[----:B------:R-:W-:Y:S01]  /*3000*/  NOP ;  /* 0x0000000000007918 */ /* 0x000fe20000000000 */
.L_x_6:
[----:B01----:R-:W-:Y:S01]  /*3010*/  UMOV UR4, URZ ;  /* 0x000000ff00047c82 */ /* 0x003fe20008000000 */
[----:B------:R-:W-:Y:S05]  /*3020*/  @!P4 BRA `(.L_x_7) ;  /* 0x0000001000c0c947 */ /* 0x000fea0003800000 */
[----:B------:R-:W-:Y:S01]  /*3030*/  SHF.R.S32.HI R7, RZ, 0x1f, R28 ;  /* 0x0000001fff077819 */ /* 0x000fe2000001141c */
[----:B------:R-:W-:Y:S01]  /*3040*/  IMAD.SHL.U32 R197, R4, 0x20, RZ ;  /* 0x0000002004c57824 */ /* 0x000fe200078e00ff */
[----:B------:R-:W-:Y:S01]  /*3050*/  UIADD3 UR4, UPT, UPT, UR11, 0x2000, URZ ;  /* 0x000020000b047890 */ /* 0x000fe2000fffe0ff */
[----:B------:R-:W-:Y:S01]  /*3060*/  IMAD.SHL.U32 R199, R5, 0x20, RZ ;  /* 0x0000002005c77824 */ /* 0x000fe200078e00ff */
[----:B------:R-:W-:Y:S01]  /*3070*/  LEA.HI R7, R7, R28, RZ, 0x5 ;  /* 0x0000001c07077211 */ /* 0x000fe200078f28ff */
[----:B------:R-:W-:Y:S01]  /*3080*/  UIADD3 UR5, UPT, UPT, UR11, 0x4800, URZ ;  /* 0x000048000b057890 */ /* 0x000fe2000fffe0ff */
[----:B------:R-:W-:Y:S01]  /*3090*/  IADD3 R100, P2, P4, R12, UR16, R197 ;  /* 0x000000100c647c10 */ /* 0x000fe2000fc5e0c5 */
[----:B------:R-:W-:Y:S01]  /*30a0*/  USHF.R.U32.HI UR4, URZ, 0x4, UR4 ;  /* 0x00000004ff047899 */ /* 0x000fe20008011604 */
[----:B------:R-:W-:Y:S01]  /*30b0*/  SHF.R.S32.HI R7, RZ, 0x5, R7 ;  /* 0x00000005ff077819 */ /* 0x000fe20000011407 */
[----:B------:R-:W-:Y:S01]  /*30c0*/  USHF.R.U32.HI UR5, URZ, 0x4, UR5 ;  /* 0x00000004ff057899 */ /* 0x000fe20008011605 */
[----:B------:R-:W-:Y:S01]  /*30d0*/  SHF.R.S32.HI R201, RZ, 0x1f, R197 ;  /* 0x0000001fffc97819 */ /* 0x000fe200000114c5 */
[----:B------:R-:W-:Y:S01]  /*30e0*/  USGXT.U32 UR6, UR4, 0xe ;  /* 0x0000000e0406789a */ /* 0x000fe20008000000 */
[----:B------:R-:W-:Y:S01]  /*30f0*/  VIMNMX R7, PT, PT, R7, 0x2, !PT ;  /* 0x0000000207077848 */ /* 0x000fe20007fe0100 */
[----:B------:R-:W-:Y:S01]  /*3100*/  IMAD.MOV.U32 R4, RZ, RZ, RZ ;  /* 0x000000ffff047224 */ /* 0x000fe200078e00ff */
[----:B------:R-:W-:Y:S01]  /*3110*/  IADD3.X R102, PT, PT, R14, UR17, R201, P2, P4 ;  /* 0x000000110e667c10 */ /* 0x000fe200097e84c9 */
[----:B------:R-:W-:Y:S01]  /*3120*/  UMOV UR16, 0x100 ;  /* 0x0000010000107882 */ /* 0x000fe20000000000 */
[----:B------:R-:W-:Y:S01]  /*3130*/  SHF.R.S32.HI R98, RZ, 0x1f, R199 ;  /* 0x0000001fff627819 */ /* 0x000fe200000114c7 */
[----:B------:R-:W-:Y:S01]  /*3140*/  VIADD R12, R7, 0xffffffff ;  /* 0xffffffff070c7836 */ /* 0x000fe20000000000 */
[----:B------:R-:W-:Y:S01]  /*3150*/  UMOV UR17, 0x40004040 ;  /* 0x4000404000117882 */ /* 0x000fe20000000000 */
[----:B------:R-:W-:Y:S01]  /*3160*/  UMOV UR7, URZ ;  /* 0x000000ff00077c82 */ /* 0x000fe20008000000 */
[----:B------:R-:W-:Y:S01]  /*3170*/  USGXT.U32 UR14, UR5, 0xe ;  /* 0x0000000e050e789a */ /* 0x000fe20008000000 */
[----:B------:R-:W0:Y:S01]  /*3180*/  LDCU UR25, c[0x0][0x3a8] ;  /* 0x00007500ff1977ac */ /* 0x000e220008000800 */
[----:B------:R-:W-:Y:S01]  /*3190*/  UIADD3.64 UR16, UPT, UPT, UR6, UR16, URZ ;  /* 0x0000001006107297 */ /* 0x000fe2000fffe0ff */
[----:B------:R-:W-:Y:S01]  /*31a0*/  UMOV UR24, 0x1 ;  /* 0x0000000100187882 */ /* 0x000fe20000000000 */
[----:B------:R-:W-:Y:S01]  /*31b0*/  UMOV UR5, URZ ;  /* 0x000000ff00057c82 */ /* 0x000fe20008000000 */
[----:B------:R-:W-:-:S09]  /*31c0*/  UMOV UR15, 0xc0004010 ;  /* 0xc0004010000f7882 */ /* 0x000fd20000000000 */
.L_x_10:
[----:B------:R-:W-:Y:S01]  /*31d0*/  IMAD.U32 R4, R4, -0x80000000, RZ ;  /* 0x8000000004047824 */ /* 0x000fe200078e00ff */
[----:B------:R-:W-:Y:S02]  /*31e0*/  ISETP.GT.AND P5, PT, R8, 0x1, PT ;  /* 0x000000010800780c */ /* 0x000fe40003fa4270 */
[----:B------:R-:W-:Y:S01]  /*31f0*/  IADD3 R118, P6, PT, R13, R100, RZ ;  /* 0x000000640d767210 */ /* 0x000fe20007fde0ff */
[----:B------:R-:W1:Y:S02]  /*3200*/  SYNCS.PHASECHK.TRANS64.TRYWAIT P2, [UR13], R4 ;  /* 0x00000004ff0075a7 */ /* 0x000e64000804110d */
[----:B01----:R-:W-:Y:S10]  /*3210*/  @!P2 BRA `(.L_x_8) ;  /* 0x0000003000cca947 */ /* 0x003ff40003800000 */
.L_x_16:
[----:B------:R-:W-:Y:S01]  /*3220*/  IMAD.X R119, R15, 0x1, R102, P6 ;  /* 0x000000010f777824 */ /* 0x000fe200030e0666 */
[----:B0-----:R-:W-:Y:S02]  /*3230*/  IADD3 R6, P6, PT, R100, UR25, RZ ;  /* 0x0000001964067c10 */ /* 0x001fe4000ffde0ff */
[----:B------:R-:W-:Y:S02]  /*3240*/  PRMT R16, RZ, 0x7610, R16 ;  /* 0x00007610ff107816 */ /* 0x000fe40000000010 */
[-C--:B------:R-:W-:Y:S01]  /*3250*/  IADD3 R112, P2, PT, R9, R100.reuse, RZ ;  /* 0x0000006409707210 */ /* 0x080fe20007f5e0ff */
[--C-:B------:R-:W-:Y:S01]  /*3260*/  IMAD.X R7, R3, 0x1, R102.reuse, P6 ;  /* 0x0000000103077824 */ /* 0x100fe200030e0666 */
[C---:B------:R-:W-:Y:S02]  /*3270*/  ISETP.GT.AND P6, PT, R8.reuse, 0x4, PT ;  /* 0x000000040800780c */ /* 0x040fe40003fc4270 */
[----:B------:R-:W-:Y:S01]  /*3280*/  ISETP.GT.AND P4, PT, R8, 0x2, PT ;  /* 0x000000020800780c */ /* 0x000fe20003f84270 */
[----:B------:R-:W-:Y:S01]  /*3290*/  IMAD.X R113, R11, 0x1, R102, P2 ;  /* 0x000000010b717824 */ /* 0x000fe200010e0666 */
[----:B------:R0:W2:Y:S01]  /*32a0*/  @P5 LDG.E.U8 R16, desc[UR22][R6.64] ;  /* 0x0000001606105981 */ /* 0x0000a2000c1e1100 */
[----:B------:R-:W-:-:S02]  /*32b0*/  IADD3 R146, P5, PT, R17, R100, RZ ;  /* 0x0000006411927210 */ /* 0x000fc40007fbe0ff */
[----:B------:R-:W-:Y:S02]  /*32c0*/  PRMT R22, RZ, 0x7610, R22 ;  /* 0x00007610ff167816 */ /* 0x000fe40000000016 */
[----:B------:R-:W-:Y:S01]  /*32d0*/  ISETP.GT.AND P2, PT, R8, 0x3, PT ;  /* 0x000000030800780c */ /* 0x000fe20003f44270 */
[----:B------:R-:W-:Y:S01]  /*32e0*/  IMAD.X R147, R19, 0x1, R102, P5 ;  /* 0x0000000113937824 */ /* 0x000fe200028e0666 */
[----:B------:R-:W-:-:S04]  /*32f0*/  PRMT R18, RZ, 0x7610, R18 ;  /* 0x00007610ff127816 */ /* 0x000fc80000000012 */
[----:B------:R-:W3:Y:S01]  /*3300*/  @P6 LDG.E.U8 R22, desc[UR22][R146.64] ;  /* 0x0000001692166981 */ /* 0x000ee2000c1e1100 */
[-C--:B0-----:R-:W-:Y:S02]  /*3310*/  IADD3 R6, P6, PT, R141, R100.reuse, RZ ;  /* 0x000000648d067210 */ /* 0x081fe40007fde0ff */
[----:B------:R-:W-:Y:S01]  /*3320*/  PRMT R20, RZ, 0x7610, R20 ;  /* 0x00007610ff147816 */ /* 0x000fe20000000014 */
[----:B------:R0:W4:Y:S02]  /*3330*/  @P4 LDG.E.U8 R18, desc[UR22][R112.64] ;  /* 0x0000001670124981 */ /* 0x000124000c1e1100 */
[----:B------:R-:W-:Y:S01]  /*3340*/  IMAD.X R7, R145, 0x1, R102, P6 ;  /* 0x0000000191077824 */ /* 0x000fe200030e0666 */
[----:B------:R-:W-:Y:S02]  /*3350*/  ISETP.GT.AND P4, PT, R8, 0x5, PT ;  /* 0x000000050800780c */ /* 0x000fe40003f84270 */
[----:B------:R1:W5:Y:S01]  /*3360*/  @P2 LDG.E.U8 R20, desc[UR22][R118.64] ;  /* 0x0000001676142981 */ /* 0x000362000c1e1100 */
[----:B------:R-:W-:-:S02]  /*3370*/  IADD3 R148, P2, PT, R21, R100, RZ ;  /* 0x0000006415947210 */ /* 0x000fc40007f5e0ff */
[-C--:B0-----:R-:W-:Y:S02]  /*3380*/  IADD3 R112, P6, PT, R121, R100.reuse, RZ ;  /* 0x0000006479707210 */ /* 0x081fe40007fde0ff */
[----:B------:R-:W-:-:S03]  /*3390*/  IADD3 R4, P5, PT, R143, R100, RZ ;  /* 0x000000648f047210 */ /* 0x000fc60007fbe0ff */
[--C-:B------:R-:W-:Y:S01]  /*33a0*/  IMAD.X R113, R123, 0x1, R102.reuse, P6 ;  /* 0x000000017b717824 */ /* 0x100fe200030e0666 */
[-C--:B-1----:R-:W-:Y:S01]  /*33b0*/  IADD3 R118, P6, PT, R115, R100.reuse, RZ ;  /* 0x0000006473767210 */ /* 0x082fe20007fde0ff */
[--C-:B------:R-:W-:Y:S01]  /*33c0*/  IMAD.X R149, R23, 0x1, R102.reuse, P2 ;  /* 0x0000000117957824 */ /* 0x100fe200010e0666 */
[----:B------:R-:W-:Y:S01]  /*33d0*/  ISETP.GT.AND P2, PT, R8, 0x6, PT ;  /* 0x000000060800780c */ /* 0x000fe20003f44270 */
[----:B------:R-:W-:Y:S01]  /*33e0*/  IMAD.X R5, R153, 0x1, R102, P5 ;  /* 0x0000000199057824 */ /* 0x000fe200028e0666 */
[----:B------:R-:W-:Y:S01]  /*33f0*/  PRMT R24, RZ, 0x7610, R24 ;  /* 0x00007610ff187816 */ /* 0x000fe20000000018 */
[----:B------:R-:W-:Y:S01]  /*3400*/  IMAD.X R119, R117, 0x1, R102, P6 ;  /* 0x0000000175777824 */ /* 0x000fe200030e0666 */
[-C--:B------:R-:W-:Y:S02]  /*3410*/  IADD3 R146, P6, PT, R105, R100.reuse, RZ ;  /* 0x0000006469927210 */ /* 0x080fe40007fde0ff */
[----:B------:R-:W-:Y:S02]  /*3420*/  IADD3 R150, P5, PT, R25, R100, RZ ;  /* 0x0000006419967210 */ /* 0x000fe40007fbe0ff */
[----:B------:R0:W2:Y:S01]  /*3430*/  @P4 LDG.E.U8 R24, desc[UR22][R148.64] ;  /* 0x0000001694184981 */ /* 0x0000a2000c1e1100 */
[----:B------:R-:W-:Y:S01]  /*3440*/  PRMT R26, RZ, 0x7610, R26 ;  /* 0x00007610ff1a7816 */ /* 0x000fe2000000001a */
[----:B------:R-:W-:-:S02]  /*3450*/  IMAD.X R147, R111, 0x1, R102, P6 ;  /* 0x000000016f937824 */ /* 0x000fc400030e0666 */
[--C-:B------:R-:W-:Y:S01]  /*3460*/  IMAD.X R151, R27, 0x1, R102.reuse, P5 ;  /* 0x000000011b977824 */ /* 0x100fe200028e0666 */
[C---:B------:R-:W-:Y:S02]  /*3470*/  ISETP.GT.AND P4, PT, R8.reuse, 0x7, PT ;  /* 0x000000070800780c */ /* 0x040fe40003f84270 */
[-C--:B0-----:R-:W-:Y:S02]  /*3480*/  IADD3 R148, P6, PT, R107, R100.reuse, RZ ;  /* 0x000000646b947210 */ /* 0x081fe40007fde0ff */
[----:B------:R0:W2:Y:S01]  /*3490*/  @P2 LDG.E.U8 R26, desc[UR22][R150.64] ;  /* 0x00000016961a2981 */ /* 0x0000a2000c1e1100 */
[-C--:B------:R-:W-:Y:S02]  /*34a0*/  IADD3 R156, P5, PT, R29, R100.reuse, RZ ;  /* 0x000000641d9c7210 */ /* 0x080fe40007fbe0ff */
[--C-:B------:R-:W-:Y:S01]  /*34b0*/  IMAD.X R149, R103, 0x1, R102.reuse, P6 ;  /* 0x0000000167957824 */ /* 0x100fe200030e0666 */
[----:B------:R-:W-:Y:S02]  /*34c0*/  ISETP.GT.AND P2, PT, R8, 0x8, PT ;  /* 0x000000080800780c */ /* 0x000fe40003f44270 */
[----:B0-----:R-:W-:Y:S01]  /*34d0*/  IADD3 R150, P6, PT, R101, R100, RZ ;  /* 0x0000006465967210 */ /* 0x001fe20007fde0ff */
[----:B------:R-:W-:Y:S01]  /*34e0*/  IMAD.X R157, R31, 0x1, R102, P5 ;  /* 0x000000011f9d7824 */ /* 0x000fe200028e0666 */
[----:B------:R-:W-:-:S02]  /*34f0*/  PRMT R32, RZ, 0x7610, R32 ;  /* 0x00007610ff207816 */ /* 0x000fc40000000020 */
[-C--:B------:R-:W-:Y:S01]  /*3500*/  IADD3 R160, P5, PT, R33, R100.reuse, RZ ;  /* 0x0000006421a07210 */ /* 0x080fe20007fbe0ff */
[----:B------:R-:W-:Y:S01]  /*3510*/  IMAD.X R151, R109, 0x1, R102, P6 ;  /* 0x000000016d977824 */ /* 0x000fe200030e0666 */
[-C--:B------:R-:W-:Y:S02]  /*3520*/  IADD3 R154, P6, PT, R47, R100.reuse, RZ ;  /* 0x000000642f9a7210 */ /* 0x080fe40007fde0ff */
[----:B------:R-:W-:Y:S01]  /*3530*/  PRMT R34, RZ, 0x7610, R34 ;  /* 0x00007610ff227816 */ /* 0x000fe20000000022 */
[----:B------:R0:W2:Y:S01]  /*3540*/  @P4 LDG.E.U8 R32, desc[UR22][R156.64] ;  /* 0x000000169c204981 */ /* 0x0000a2000c1e1100 */
[--C-:B------:R-:W-:Y:S01]  /*3550*/  IMAD.X R161, R37, 0x1, R102.reuse, P5 ;  /* 0x0000000125a17824 */ /* 0x100fe200028e0666 */
[----:B------:R-:W-:Y:S01]  /*3560*/  ISETP.GT.AND P4, PT, R8, 0x9, PT ;  /* 0x000000090800780c */ /* 0x000fe20003f84270 */
[----:B------:R-:W-:Y:S01]  /*3570*/  IMAD.X R155, R45, 0x1, R102, P6 ;  /* 0x000000012d9b7824 */ /* 0x000fe200030e0666 */
[-C--:B------:R-:W-:Y:S02]  /*3580*/  IADD3 R164, P5, PT, R41, R100.reuse, RZ ;  /* 0x0000006429a47210 */ /* 0x080fe40007fbe0ff */
[----:B------:R1:W2:Y:S01]  /*3590*/  @P2 LDG.E.U8 R34, desc[UR22][R160.64] ;  /* 0x00000016a0222981 */ /* 0x0002a2000c1e1100 */
[----:B0-----:R-:W-:-:S02]  /*35a0*/  IADD3 R156, P6, PT, R93, R100, RZ ;  /* 0x000000645d9c7210 */ /* 0x001fc40007fde0ff */
[----:B------:R-:W-:Y:S01]  /*35b0*/  ISETP.GT.AND P2, PT, R8, 0xa, PT ;  /* 0x0000000a0800780c */ /* 0x000fe20003f44270 */
[--C-:B------:R-:W-:Y:S02]  /*35c0*/  IMAD.X R165, R49, 0x1, R102.reuse, P5 ;  /* 0x0000000131a57824 */ /* 0x100fe400028e0666 */
[----:B------:R-:W-:Y:S01]  /*35d0*/  IMAD.X R157, R99, 0x1, R102, P6 ;  /* 0x00000001639d7824 */ /* 0x000fe200030e0666 */
[-C--:B------:R-:W-:Y:S02]  /*35e0*/  IADD3 R158, P6, PT, R95, R100.reuse, RZ ;  /* 0x000000645f9e7210 */ /* 0x080fe40007fde0ff */
[----:B------:R-:W-:Y:S02]  /*35f0*/  PRMT R36, RZ, 0x7610, R36 ;  /* 0x00007610ff247816 */ /* 0x000fe40000000024 */
[-C--:B------:R-:W-:Y:S01]  /*3600*/  IADD3 R168, P5, PT, R43, R100.reuse, RZ ;  /* 0x000000642ba87210 */ /* 0x080fe20007fbe0ff */
[----:B------:R-:W-:Y:S01]  /*3610*/  IMAD.X R159, R91, 0x1, R102, P6 ;  /* 0x000000015b9f7824 */ /* 0x000fe200030e0666 */
[----:B-1----:R-:W-:-:S02]  /*3620*/  IADD3 R160, P6, PT, R89, R100, RZ ;  /* 0x0000006459a07210 */ /* 0x002fc40007fde0ff */
[----:B------:R-:W-:Y:S01]  /*3630*/  PRMT R38, RZ, 0x7610, R38 ;  /* 0x00007610ff267816 */ /* 0x000fe20000000026 */
[----:B------:R0:W3:Y:S01]  /*3640*/  @P4 LDG.E.U8 R36, desc[UR22][R164.64] ;  /* 0x00000016a4244981 */ /* 0x0000e2000c1e1100 */
[--C-:B------:R-:W-:Y:S01]  /*3650*/  IMAD.X R169, R51, 0x1, R102.reuse, P5 ;  /* 0x0000000133a97824 */ /* 0x100fe200028e0666 */
[----:B------:R-:W-:Y:S01]  /*3660*/  ISETP.GT.AND P4, PT, R8, 0xb, PT ;  /* 0x0000000b0800780c */ /* 0x000fe20003f84270 */
[----:B------:R-:W-:Y:S01]  /*3670*/  IMAD.X R161, R97, 0x1, R102, P6 ;  /* 0x0000000161a17824 */ /* 0x000fe200030e0666 */
[-C--:B------:R-:W-:Y:S02]  /*3680*/  IADD3 R174, P5, PT, R53, R100.reuse, RZ ;  /* 0x0000006435ae7210 */ /* 0x080fe40007fbe0ff */
[-C--:B------:R-:W-:Y:S01]  /*3690*/  IADD3 R162, P6, PT, R83, R100.reuse, RZ ;  /* 0x0000006453a27210 */ /* 0x080fe20007fde0ff */
[----:B------:R1:W3:Y:S01]  /*36a0*/  @P2 LDG.E.U8 R38, desc[UR22][R168.64] ;  /* 0x00000016a8262981 */ /* 0x0002e2000c1e1100 */
[----:B------:R-:W-:Y:S02]  /*36b0*/  PRMT R56, RZ, 0x7610, R56 ;  /* 0x00007610ff387816 */ /* 0x000fe40000000038 */
[----:B0-----:R-:W-:Y:S01]  /*36c0*/  IADD3 R164, P2, PT, R81, R100, RZ ;  /* 0x0000006451a47210 */ /* 0x001fe20007f5e0ff */
[----:B------:R-:W-:-:S02]  /*36d0*/  IMAD.X R175, R55, 0x1, R102, P5 ;  /* 0x0000000137af7824 */ /* 0x000fc400028e0666 */
[--C-:B------:R-:W-:Y:S01]  /*36e0*/  IMAD.X R163, R87, 0x1, R102.reuse, P6 ;  /* 0x0000000157a37824 */ /* 0x100fe200030e0666 */
[-C--:B------:R-:W-:Y:S01]  /*36f0*/  IADD3 R166, P6, PT, R77, R100.reuse, RZ ;  /* 0x000000644da67210 */ /* 0x080fe20007fde0ff */
[--C-:B------:R-:W-:Y:S01]  /*3700*/  IMAD.X R165, R85, 0x1, R102.reuse, P2 ;  /* 0x0000000155a57824 */ /* 0x100fe200010e0666 */
[C---:B------:R-:W-:Y:S01]  /*3710*/  ISETP.GT.AND P5, PT, R8.reuse, 0xc, PT ;  /* 0x0000000c0800780c */ /* 0x040fe20003fa4270 */
[----:B------:R0:W3:Y:S01]  /*3720*/  @P4 LDG.E.U8 R56, desc[UR22][R174.64] ;  /* 0x00000016ae384981 */ /* 0x0000e2000c1e1100 */
[-C--:B------:R-:W-:Y:S01]  /*3730*/  IADD3 R186, P2, PT, R57, R100.reuse, RZ ;  /* 0x0000006439ba7210 */ /* 0x080fe20007f5e0ff */
[--C-:B------:R-:W-:Y:S01]  /*3740*/  IMAD.X R167, R79, 0x1, R102.reuse, P6 ;  /* 0x000000014fa77824 */ /* 0x100fe200030e0666 */
[-C--:B-1----:R-:W-:Y:S02]  /*3750*/  IADD3 R168, P4, PT, R71, R100.reuse, RZ ;  /* 0x0000006447a87210 */ /* 0x082fe40007f9e0ff */
[-C--:B------:R-:W-:Y:S01]  /*3760*/  IADD3 R170, P6, PT, R35, R100.reuse, RZ ;  /* 0x0000006423aa7210 */ /* 0x080fe20007fde0ff */
[--C-:B------:R-:W-:Y:S01]  /*3770*/  IMAD.X R187, R61, 0x1, R102.reuse, P2 ;  /* 0x000000013dbb7824 */ /* 0x100fe200010e0666 */
[----:B------:R-:W-:Y:S01]  /*3780*/  ISETP.GT.AND P2, PT, R8, 0xd, PT ;  /* 0x0000000d0800780c */ /* 0x000fe20003f44270 */
[----:B------:R-:W-:Y:S01]  /*3790*/  IMAD.X R169, R75, 0x1, R102, P4 ;  /* 0x000000014ba97824 */ /* 0x000fe200020e0666 */
[----:B------:R-:W-:Y:S01]  /*37a0*/  PRMT R58, RZ, 0x7610, R58 ;  /* 0x00007610ff3a7816 */ /* 0x000fe2000000003a */
[----:B------:R-:W-:Y:S01]  /*37b0*/  IMAD.X R171, R39, 0x1, R102, P6 ;  /* 0x0000000127ab7824 */ /* 0x000fe200030e0666 */
[----:B------:R-:W-:-:S02]  /*37c0*/  IADD3 R172, P4, PT, R59, R100, RZ ;  /* 0x000000643bac7210 */ /* 0x000fc40007f9e0ff */
[-C--:B0-----:R-:W-:Y:S02]  /*37d0*/  IADD3 R174, P6, PT, R69, R100.reuse, RZ ;  /* 0x0000006445ae7210 */ /* 0x081fe40007fde0ff */
[----:B------:R-:W3:Y:S01]  /*37e0*/  @P5 LDG.E.U8 R58, desc[UR22][R186.64] ;  /* 0x00000016ba3a5981 */ /* 0x000ee2000c1e1100 */
[----:B------:R-:W-:Y:S01]  /*37f0*/  PRMT R60, RZ, 0x7610, R60 ;  /* 0x00007610ff3c7816 */ /* 0x000fe2000000003c */
[--C-:B------:R-:W-:Y:S01]  /*3800*/  IMAD.X R173, R63, 0x1, R102.reuse, P4 ;  /* 0x000000013fad7824 */ /* 0x100fe200020e0666 */
[C---:B------:R-:W-:Y:S01]  /*3810*/  ISETP.GT.AND P5, PT, R8.reuse, 0xe, PT ;  /* 0x0000000e0800780c */ /* 0x040fe20003fa4270 */
[----:B------:R-:W-:Y:S01]  /*3820*/  IMAD.X R175, R73, 0x1, R102, P6 ;  /* 0x0000000149af7824 */ /* 0x000fe200030e0666 */
[C---:B------:R-:W-:Y:S02]  /*3830*/  ISETP.GT.AND P4, PT, R8.reuse, 0xf, PT ;  /* 0x0000000f0800780c */ /* 0x040fe40003f84270 */
[----:B------:R-:W-:Y:S01]  /*3840*/  IADD3 R176, P6, PT, R65, R100, RZ ;  /* 0x0000006441b07210 */ /* 0x000fe20007fde0ff */
[----:B------:R-:W3:Y:S01]  /*3850*/  @P2 LDG.E.U8 R60, desc[UR22][R172.64] ;  /* 0x00000016ac3c2981 */ /* 0x000ee2000c1e1100 */
[----:B------:R-:W-:-:S02]  /*3860*/  ISETP.GT.AND P2, PT, R8, 0x10, PT ;  /* 0x000000100800780c */ /* 0x000fc40003f44270 */
[----:B------:R-:W-:Y:S01]  /*3870*/  PRMT R62, RZ, 0x7610, R62 ;  /* 0x00007610ff3e7816 */ /* 0x000fe2000000003e */
[----:B------:R-:W-:Y:S01]  /*3880*/  IMAD.X R177, R67, 0x1, R102, P6 ;  /* 0x0000000143b17824 */ /* 0x000fe200030e0666 */
[----:B------:R-:W-:Y:S02]  /*3890*/  PRMT R64, RZ, 0x7610, R64 ;  /* 0x00007610ff407816 */ /* 0x000fe40000000040 */
[----:B------:R-:W-:Y:S02]  /*38a0*/  PRMT R66, RZ, 0x7610, R66 ;  /* 0x00007610ff427816 */ /* 0x000fe40000000042 */
[----:B------:R-:W3:Y:S01]  /*38b0*/  @P5 LDG.E.U8 R62, desc[UR22][R176.64] ;  /* 0x00000016b03e5981 */ /* 0x000ee2000c1e1100 */
[----:B------:R-:W-:-:S03]  /*38c0*/  ISETP.GT.AND P5, PT, R8, 0x12, PT ;  /* 0x000000120800780c */ /* 0x000fc60003fa4270 */
[----:B------:R-:W3:Y:S01]  /*38d0*/  @P4 LDG.E.U8 R64, desc[UR22][R174.64] ;  /* 0x00000016ae404981 */ /* 0x000ee2000c1e1100 */
[C---:B------:R-:W-:Y:S02]  /*38e0*/  ISETP.GT.AND P4, PT, R8.reuse, 0x13, PT ;  /* 0x000000130800780c */ /* 0x040fe40003f84270 */
[C---:B------:R-:W-:Y:S01]  /*38f0*/  ISETP.GT.AND P6, PT, R8.reuse, 0x11, PT ;  /* 0x000000110800780c */ /* 0x040fe20003fc4270 */
[----:B------:R-:W3:Y:S01]  /*3900*/  @P2 LDG.E.U8 R66, desc[UR22][R170.64] ;  /* 0x00000016aa422981 */ /* 0x000ee2000c1e1100 */
[----:B------:R-:W-:Y:S02]  /*3910*/  ISETP.GT.AND P2, PT, R8, 0x14, PT ;  /* 0x000000140800780c */ /* 0x000fe40003f44270 */
[----:B------:R-:W-:Y:S02]  /*3920*/  PRMT R70, RZ, 0x7610, R70 ;  /* 0x00007610ff467816 */ /* 0x000fe40000000046 */
[----:B------:R-:W-:Y:S02]  /*3930*/  PRMT R72, RZ, 0x7610, R72 ;  /* 0x00007610ff487816 */ /* 0x000fe40000000048 */
[----:B------:R-:W-:-:S02]  /*3940*/  PRMT R68, RZ, 0x7610, R68 ;  /* 0x00007610ff447816 */ /* 0x000fc40000000044 */
[----:B------:R-:W4:Y:S01]  /*3950*/  @P5 LDG.E.U8 R70, desc[UR22][R166.64] ;  /* 0x00000016a6465981 */ /* 0x000f22000c1e1100 */
[----:B------:R-:W-:Y:S02]  /*3960*/  PRMT R74, RZ, 0x7610, R74 ;  /* 0x00007610ff4a7816 */ /* 0x000fe4000000004a */
[C---:B------:R-:W-:Y:S01]  /*3970*/  ISETP.GT.AND P5, PT, R8.reuse, 0x16, PT ;  /* 0x000000160800780c */ /* 0x040fe20003fa4270 */
[----:B------:R-:W4:Y:S01]  /*3980*/  @P4 LDG.E.U8 R72, desc[UR22][R164.64] ;  /* 0x00000016a4484981 */ /* 0x000f22000c1e1100 */
[----:B------:R-:W-:-:S03]  /*3990*/  ISETP.GT.AND P4, PT, R8, 0x17, PT ;  /* 0x000000170800780c */ /* 0x000fc60003f84270 */
[----:B------:R-:W4:Y:S01]  /*39a0*/  @P6 LDG.E.U8 R68, desc[UR22][R168.64] ;  /* 0x00000016a8446981 */ /* 0x000f22000c1e1100 */
[----:B------:R-:W-:-:S03]  /*39b0*/  ISETP.GT.AND P6, PT, R8, 0x15, PT ;  /* 0x000000150800780c */ /* 0x000fc60003fc4270 */
[----:B------:R-:W4:Y:S01]  /*39c0*/  @P2 LDG.E.U8 R74, desc[UR22][R162.64] ;  /* 0x00000016a24a2981 */ /* 0x000f22000c1e1100 */
[----:B------:R-:W-:Y:S02]  /*39d0*/  ISETP.GT.AND P2, PT, R8, 0x18, PT ;  /* 0x000000180800780c */ /* 0x000fe40003f44270 */
[----:B------:R-:W-:Y:S02]  /*39e0*/  PRMT R78, RZ, 0x7610, R78 ;  /* 0x00007610ff4e7816 */ /* 0x000fe4000000004e */
[----:B------:R-:W-:Y:S02]  /*39f0*/  PRMT R80, RZ, 0x7610, R80 ;  /* 0x00007610ff507816 */ /* 0x000fe40000000050 */
[----:B------:R-:W-:Y:S02]  /*3a00*/  PRMT R76, RZ, 0x7610, R76 ;  /* 0x00007610ff4c7816 */ /* 0x000fe4000000004c */
[----:B------:R-:W4:Y:S01]  /*3a10*/  @P5 LDG.E.U8 R78, desc[UR22][R158.64] ;  /* 0x000000169e4e5981 */ /* 0x000f22000c1e1100 */
[----:B------:R-:W-:-:S02]  /*3a20*/  PRMT R82, RZ, 0x7610, R82 ;  /* 0x00007610ff527816 */ /* 0x000fc40000000052 */
        /* <DEDUP_REMOVED lines=10> */
[----:B------:R-:W5:Y:S01]  /*3ad0*/  @P5 LDG.E.U8 R86, desc[UR22][R148.64] ;  /* 0x0000001694565981 */ /* 0x000f62000c1e1100 */
[----:B------:R-:W-:-:S02]  /*3ae0*/  PRMT R90, RZ, 0x7610, R90 ;  /* 0x00007610ff5a7816 */ /* 0x000fc4000000005a */
[C---:B------:R-:W-:Y:S01]  /*3af0*/  ISETP.GT.AND P5, PT, R8.reuse, 0x1e, PT ;  /* 0x0000001e0800780c */ /* 0x040fe20003fa4270 */
[----:B------:R-:W5:Y:S01]  /*3b00*/  @P4 LDG.E.U8 R88, desc[UR22][R146.64] ;  /* 0x0000001692584981 */ /* 0x000f62000c1e1100 */
[----:B------:R-:W-:-:S03]  /*3b10*/  ISETP.GT.AND P4, PT, R8, RZ, PT ;  /* 0x000000ff0800720c */ /* 0x000fc60003f84270 */
[----:B------:R-:W5:Y:S01]  /*3b20*/  @P6 LDG.E.U8 R84, desc[UR22][R150.64] ;  /* 0x0000001696546981 */ /* 0x000f62000c1e1100 */
[----:B------:R-:W-:-:S03]  /*3b30*/  ISETP.GT.AND P6, PT, R8, 0x1d, PT ;  /* 0x0000001d0800780c */ /* 0x000fc60003fc4270 */
[----:B------:R-:W5:Y:S01]  /*3b40*/  @P2 LDG.E.U8 R90, desc[UR22][R118.64] ;  /* 0x00000016765a2981 */ /* 0x000f62000c1e1100 */
[----:B------:R-:W-:Y:S02]  /*3b50*/  ISETP.GT.AND P2, PT, R8, 0x1f, PT ;  /* 0x0000001f0800780c */ /* 0x000fe40003f44270 */
[----:B------:R-:W-:Y:S02]  /*3b60*/  PRMT R94, RZ, 0x7610, R94 ;  /* 0x00007610ff5e7816 */ /* 0x000fe4000000005e */
[----:B------:R-:W-:Y:S02]  /*3b70*/  PRMT R92, RZ, 0x7610, R92 ;  /* 0x00007610ff5c7816 */ /* 0x000fe4000000005c */
[----:B------:R-:W-:Y:S02]  /*3b80*/  PRMT R14, RZ, 0x7610, R14 ;  /* 0x00007610ff0e7816 */ /* 0x000fe4000000000e */
[----:B------:R0:W5:Y:S01]  /*3b90*/  @P5 LDG.E.U8 R94, desc[UR22][R6.64] ;  /* 0x00000016065e5981 */ /* 0x000162000c1e1100 */
[----:B------:R-:W-:-:S03]  /*3ba0*/  PRMT R96, RZ, 0x7610, R96 ;  /* 0x00007610ff607816 */ /* 0x000fc60000000060 */
[----:B------:R1:W5:Y:S01]  /*3bb0*/  @P6 LDG.E.U8 R92, desc[UR22][R112.64] ;  /* 0x00000016705c6981 */ /* 0x000362000c1e1100 */
[----:B0-----:R-:W-:-:S03]  /*3bc0*/  @P4 IMAD.MOV.U32 R6, RZ, RZ, R100 ;  /* 0x000000ffff064224 */ /* 0x001fc600078e0064 */
[----:B------:R0:W5:Y:S01]  /*3bd0*/  @P2 LDG.E.U8 R96, desc[UR22][R4.64] ;  /* 0x0000001604602981 */ /* 0x000162000c1e1100 */
[----:B------:R-:W-:Y:S01]  /*3be0*/  @P4 IMAD.MOV.U32 R7, RZ, RZ, R102 ;  /* 0x000000ffff074224 */ /* 0x000fe200078e0066 */
[----:B------:R-:W-:-:S04]  /*3bf0*/  IADD3 R40, P5, PT, R199, R40, RZ ;  /* 0x00000028c7287210 */ /* 0x000fc80007fbe0ff */
[----:B------:R0:W5:Y:S01]  /*3c00*/  @P4 LDG.E.U8 R14, desc[UR22][R6.64] ;  /* 0x00000016060e4981 */ /* 0x000162000c1e1100 */
[C---:B------:R-:W-:Y:S01]  /*3c10*/  IADD3 R42, P4, PT, R199.reuse, R42, RZ ;  /* 0x0000002ac72a7210 */ /* 0x040fe20007f9e0ff */
[----:B------:R-:W-:Y:S01]  /*3c20*/  BAR.SYNC.DEFER_BLOCKING 0x0 ;  /* 0x0000000000007b1d */ /* 0x000fe20000010000 */
[----:B------:R-:W-:Y:S01]  /*3c30*/  ISETP.GE.AND P6, PT, R30, R8, PT ;  /* 0x000000081e00720c */ /* 0x000fe20003fc6270 */
[C---:B------:R-:W-:Y:S01]  /*3c40*/  IMAD.X R125, R98.reuse, 0x1, R125, P5 ;  /* 0x00000001627d7824 */ /* 0x040fe200028e067d */
[C---:B------:R-:W-:Y:S01]  /*3c50*/  IADD3 R44, P5, PT, R199.reuse, R44, RZ ;  /* 0x0000002cc72c7210 */ /* 0x040fe20007fbe0ff */
[C---:B------:R-:W-:Y:S01]  /*3c60*/  IMAD.X R127, R98.reuse, 0x1, R127, P4 ;  /* 0x00000001627f7824 */ /* 0x040fe200020e067f */
[C---:B------:R-:W-:Y:S02]  /*3c70*/  IADD3 R48, P2, PT, R199.reuse, R48, RZ ;  /* 0x00000030c7307210 */ /* 0x040fe40007f5e0ff */
[C---:B------:R-:W-:Y:S01]  /*3c80*/  IADD3 R46, P4, PT, R199.reuse, R46, RZ ;  /* 0x0000002ec72e7210 */ /* 0x040fe20007f9e0ff */
[C---:B------:R-:W-:Y:S01]  /*3c90*/  IMAD.X R129, R98.reuse, 0x1, R129, P5 ;  /* 0x0000000162817824 */ /* 0x040fe200028e0681 */
[C---:B------:R-:W-:Y:S01]  /*3ca0*/  IADD3 R50, P5, PT, R199.reuse, R50, RZ ;  /* 0x00000032c7327210 */ /* 0x040fe20007fbe0ff */
[C---:B------:R-:W-:Y:S01]  /*3cb0*/  IMAD.X R133, R98.reuse, 0x1, R133, P2 ;  /* 0x0000000162857824 */ /* 0x040fe200010e0685 */
[C---:B------:R-:W-:Y:S01]  /*3cc0*/  IADD3 R54, P2, PT, R199.reuse, R54, RZ ;  /* 0x00000036c7367210 */ /* 0x040fe20007f5e0ff */
[C---:B------:R-:W-:Y:S01]  /*3cd0*/  IMAD.X R131, R98.reuse, 0x1, R131, P4 ;  /* 0x0000000162837824 */ /* 0x040fe200020e0683 */
[----:B------:R-:W-:Y:S01]  /*3ce0*/  IADD3 R52, P4, PT, R199, R52, RZ ;  /* 0x00000034c7347210 */ /* 0x000fe20007f9e0ff */
[----:B------:R-:W-:Y:S01]  /*3cf0*/  @!P6 IMAD.MOV.U32 R124, RZ, RZ, R40 ;  /* 0x000000ffff7ce224 */ /* 0x000fe200078e0028 */
[----:B-1----:R-:W-:Y:S01]  /*3d00*/  PRMT R113, RZ, 0x7610, R113 ;  /* 0x00007610ff717816 */ /* 0x002fe20000000071 */
[----:B------:R-:W-:Y:S01]  /*3d10*/  @!P6 IMAD.MOV.U32 R126, RZ, RZ, R42 ;  /* 0x000000ffff7ee224 */ /* 0x000fe200078e002a */
[----:B------:R-:W-:Y:S01]  /*3d20*/  PRMT R119, RZ, 0x7610, R119 ;  /* 0x00007610ff777816 */ /* 0x000fe20000000077 */
[----:B------:R-:W-:Y:S01]  /*3d30*/  @!P6 IMAD.MOV.U32 R128, RZ, RZ, R44 ;  /* 0x000000ffff80e224 */ /* 0x000fe200078e002c */
[----:B0-----:R-:W-:Y:S01]  /*3d40*/  PRMT R5, RZ, 0x7610, R5 ;  /* 0x00007610ff057816 */ /* 0x001fe20000000005 */
[----:B------:R-:W-:Y:S01]  /*3d50*/  @!P6 IMAD.MOV.U32 R130, RZ, RZ, R46 ;  /* 0x000000ffff82e224 */ /* 0x000fe200078e002e */
[----:B------:R-:W-:Y:S01]  /*3d60*/  PRMT R7, RZ, 0x7610, R7 ;  /* 0x00007610ff077816 */ /* 0x000fe20000000007 */
[----:B------:R-:W-:Y:S01]  /*3d70*/  @!P6 IMAD.MOV.U32 R132, RZ, RZ, R48 ;  /* 0x000000ffff84e224 */ /* 0x000fe200078e0030 */
[----:B------:R-:W-:Y:S01]  /*3d80*/  PRMT R147, RZ, 0x7610, R147 ;  /* 0x00007610ff937816 */ /* 0x000fe20000000093 */
[C---:B------:R-:W-:Y:S01]  /*3d90*/  IMAD.X R135, R98.reuse, 0x1, R135, P5 ;  /* 0x0000000162877824 */ /* 0x040fe200028e0687 */
[----:B------:R-:W-:Y:S01]  /*3da0*/  PRMT R149, RZ, 0x7610, R149 ;  /* 0x00007610ff957816 */ /* 0x000fe20000000095 */
[C---:B------:R-:W-:Y:S01]  /*3db0*/  IMAD.X R137, R98.reuse, 0x1, R137, P4 ;  /* 0x0000000162897824 */ /* 0x040fe200020e0689 */
[----:B------:R-:W-:Y:S01]  /*3dc0*/  PRMT R151, RZ, 0x7610, R151 ;  /* 0x00007610ff977816 */ /* 0x000fe20000000097 */
[----:B------:R-:W-:Y:S01]  /*3dd0*/  IMAD.X R139, R98, 0x1, R139, P2 ;  /* 0x00000001628b7824 */ /* 0x000fe200010e068b */
[----:B------:R-:W-:Y:S01]  /*3de0*/  PRMT R155, RZ, 0x7610, R155 ;  /* 0x00007610ff9b7816 */ /* 0x000fe2000000009b */
[----:B------:R-:W-:Y:S01]  /*3df0*/  @!P6 IMAD.MOV.U32 R134, RZ, RZ, R50 ;  /* 0x000000ffff86e224 */ /* 0x000fe200078e0032 */
[----:B------:R-:W5:Y:S01]  /*3e00*/  @!P6 LDG.E.U8 R113, desc[UR22][R124.64] ;  /* 0x000000167c71e981 */ /* 0x000f62000c1e1100 */
[----:B------:R-:W-:-:S02]  /*3e10*/  @!P6 IMAD.MOV.U32 R136, RZ, RZ, R52 ;  /* 0x000000ffff88e224 */ /* 0x000fc400078e0034 */
[----:B------:R-:W-:Y:S01]  /*3e20*/  @!P6 IMAD.MOV.U32 R138, RZ, RZ, R54 ;  /* 0x000000ffff8ae224 */ /* 0x000fe200078e0036 */
[----:B------:R-:W5:Y:S04]  /*3e30*/  @!P6 LDG.E.U8 R119, desc[UR22][R126.64] ;  /* 0x000000167e77e981 */ /* 0x000f68000c1e1100 */
[----:B------:R-:W5:Y:S04]  /*3e40*/  @!P6 LDG.E.U8 R5, desc[UR22][R128.64] ;  /* 0x000000168005e981 */ /* 0x000f68000c1e1100 */
[----:B------:R-:W5:Y:S04]  /*3e50*/  @!P6 LDG.E.U8 R7, desc[UR22][R130.64] ;  /* 0x000000168207e981 */ /* 0x000f68000c1e1100 */
[----:B------:R-:W5:Y:S04]  /*3e60*/  @!P6 LDG.E.U8 R147, desc[UR22][R132.64] ;  /* 0x000000168493e981 */ /* 0x000f68000c1e1100 */
[----:B------:R-:W5:Y:S04]  /*3e70*/  @!P6 LDG.E.U8 R149, desc[UR22][R134.64] ;  /* 0x000000168695e981 */ /* 0x000f68000c1e1100 */
[----:B------:R-:W5:Y:S04]  /*3e80*/  @!P6 LDG.E.U8 R151, desc[UR22][R136.64] ;  /* 0x000000168897e981 */ /* 0x000f68000c1e1100 */
[----:B------:R-:W5:Y:S01]  /*3e90*/  @!P6 LDG.E.U8 R155, desc[UR22][R138.64] ;  /* 0x000000168a9be981 */ /* 0x000f62000c1e1100 */
[----:B------:R-:W-:Y:S01]  /*3ea0*/  ULEA UR13, UR24, UR11, 0x3 ;  /* 0x0000000b180d7291 */ /* 0x000fe2000f8e18ff */
[----:B------:R-:W-:-:S03]  /*3eb0*/  UMOV UR4, UR5 ;  /* 0x0000000500047c82 */ /* 0x000fc60008000000 */
[----:B------:R-:W-:Y:S01]  /*3ec0*/  UIADD3 UR13, UPT, UPT, UR13, 0x5000, URZ ;  /* 0x000050000d0d7890 */ /* 0x000fe2000fffe0ff */
[----:B--2---:R0:W-:Y:S04]  /*3ed0*/  STS.U8 [R179+UR11+0x2400], R34 ;  /* 0x00240022b3007988 */ /* 0x0041e8000800000b */
[----:B---3--:R0:W-:Y:S04]  /*3ee0*/  STS.U8 [R179+UR11+0x2800], R66 ;  /* 0x00280042b3007988 */ /* 0x0081e8000800000b */
[----:B----4-:R0:W-:Y:S04]  /*3ef0*/  STS.U8 [R179+UR11+0x2c00], R82 ;  /* 0x002c0052b3007988 */ /* 0x0101e8000800000b */
        /* <DEDUP_REMOVED lines=37> */
[----:B------:R1:W-:Y:S06]  /*4150*/  MEMBAR.ALL.CTA ;  /* 0x0000000000007992 */ /* 0x0003ec0000008000 */
[----:B-1----:R-:W1:Y:S02]  /*4160*/  FENCE.VIEW.ASYNC.S ;  /* 0x00000000000073c6 */ /* 0x002e640000000000 */
[----:B-1----:R-:W-:Y:S06]  /*4170*/  BAR.SYNC.DEFER_BLOCKING 0x0 ;  /* 0x0000000000007b1d */ /* 0x002fec0000010000 */
[----:B------:R-:W-:Y:S05]  /*4180*/  @P0 BRA `(.L_x_9) ;  /* 0x0000000000380947 */ /* 0x000fea0003800000 */
[----:B------:R-:W-:Y:S01]  /*4190*/  UIADD3 UR26, UPT, UPT, UR10, 0x40, URZ ;  /* 0x000000400a1a7890 */ /* 0x000fe2000fffe0ff */
[----:B------:R-:W-:Y:S01]  /*41a0*/  UMOV UR18, UR6 ;  /* 0x0000000600127c82 */ /* 0x000fe20008000000 */
[----:B------:R-:W-:Y:S01]  /*41b0*/  UMOV UR19, 0x40004040 ;  /* 0x4000404000137882 */ /* 0x000fe20000000000 */
[----:B------:R-:W-:Y:S01]  /*41c0*/  UMOV UR20, 0x0 ;  /* 0x0000000000147882 */ /* 0x000fe20000000000 */
[----:B------:R-:W-:Y:S01]  /*41d0*/  UMOV UR21, 0x8108490 ;  /* 0x0810849000157882 */ /* 0x000fe20000000000 */
[----:B------:R-:W-:Y:S01]  /*41e0*/  UMOV UR8, UR13 ;  /* 0x0000000d00087c82 */ /* 0x000fe20008000000 */
[----:B------:R-:W-:Y:S01]  /*41f0*/  UMOV UR9, URZ ;  /* 0x000000ff00097c82 */ /* 0x000fe20008000000 */
[----:B------:R-:W-:Y:S01]  /*4200*/  UMOV UR28, 0x0 ;  /* 0x00000000001c7882 */ /* 0x000fe20000000000 */
[----:B------:R-:W-:Y:S01]  /*4210*/  UMOV UR29, 0x8108490 ;  /* 0x08108490001d7882 */ /* 0x000fe20000000000 */
[----:B------:R1:W-:Y:S01]  /*4220*/  UTCQMMA gdesc[UR18], gdesc[UR14], tmem[UR10], tmem[UR20], idesc[UR21], UPT ;  /* 0x00ff140e120075ea */ /* 0x0003e2000b80030a */
[----:B------:R-:W-:Y:S01]  /*4230*/  UMOV UR5, UR8 ;  /* 0x0000000800057c82 */ /* 0x000fe20008000000 */
[----:B------:R1:W-:Y:S01]  /*4240*/  UTCQMMA gdesc[UR16], gdesc[UR14], tmem[UR26], tmem[UR28], idesc[UR29], UPT ;  /* 0x00ff1c0e100075ea */ /* 0x0003e2000b80031a */
[----:B------:R1:W-:Y:S01]  /*4250*/  UTCBAR [UR5], URZ ;  /* 0x000000ff050073e9 */ /* 0x0003e200080000ff */
[----:B------:R-:W-:-:S02]  /*4260*/  NOP ;  /* 0x0000000000007918 */ /* 0x000fc40000000000 */
.L_x_9:
[----:B------:R-:W-:Y:S01]  /*4270*/  VIADD R12, R12, 0xffffffff ;  /* 0xffffffff0c0c7836 */ /* 0x000fe20000000000 */
[----:B------:R-:W-:Y:S01]  /*4280*/  UIADD3 UR24, UPT, UPT, UR24, 0x1, URZ ;  /* 0x0000000118187890 */ /* 0x000fe2000fffe0ff */
[----:B------:R-:W-:Y:S01]  /*4290*/  IADD3 R100, P4, PT, R197, R100, RZ ;  /* 0x00000064c5647210 */ /* 0x000fe20007f9e0ff */
[----:B------:R-:W-:Y:S02]  /*42a0*/  IMAD.U32 R4, RZ, RZ, UR4 ;  /* 0x00000004ff047e24 */ /* 0x000fe4000f8e00ff */
[----:B------:R-:W-:Y:S01]  /*42b0*/  ISETP.NE.U32.AND P2, PT, R12, RZ, PT ;  /* 0x000000ff0c00720c */ /* 0x000fe20003f45070 */
[----:B------:R-:W-:Y:S01]  /*42c0*/  UISETP.GT.AND UP0, UPT, UR24, 0x1, UPT ;  /* 0x000000011800788c */ /* 0x000fe2000bf04270 */
[----:B------:R-:W-:Y:S02]  /*42d0*/  VIADD R8, R8, 0xffffffe0 ;  /* 0xffffffe008087836 */ /* 0x000fe40000000000 */
[----:B------:R-:W-:Y:S01]  /*42e0*/  IMAD.X R102, R201, 0x1, R102, P4 ;  /* 0x00000001c9667824 */ /* 0x000fe200020e0666 */
[----:B-1----:R-:W-:-:S02]  /*42f0*/  USEL UR5, URZ, 0x1, !UP0 ;  /* 0x00000001ff057887 */ /* 0x002fc4000c000000 */
[----:B------:R-:W-:Y:S02]  /*4300*/  USEL UR24, UR24, URZ, !UP0 ;  /* 0x000000ff18187287 */ /* 0x000fe4000c000000 */
[----:B------:R-:W-:-:S04]  /*4310*/  ULOP3.LUT UR5, UR4, UR5, URZ, 0x3c, !UPT ;  /* 0x0000000504057292 */ /* 0x000fc8000f8e3cff */
[----:B------:R-:W-:Y:S08]  /*4320*/  @P2 BRA `(.L_x_10) ;  /* 0xffffffec00a82947 */ /* 0x000ff0000383ffff */
.L_x_7:
[----:B------:R-:W-:Y:S01]  /*4330*/  ISETP.GE.AND P0, PT, R28, 0x20, PT ;  /* 0x000000201c00780c */ /* 0x000fe20003f06270 */
[----:B------:R-:W1:Y:S01]  /*4340*/  LDCU UR5, c[0x0][0x3b4] ;  /* 0x00007680ff0577ac */ /* 0x000e620008000800 */
[----:B------:R-:W2:Y:S01]  /*4350*/  LDCU UR6, c[0x0][0x3b8] ;  /* 0x00007700ff0677ac */ /* 0x000ea20008000800 */
[----:B------:R-:W3:Y:S10]  /*4360*/  LDCU.128 UR16, c[0x0][0x390] ;  /* 0x00007200ff1077ac */ /* 0x000ef40008000c00 */
[----:B------:R-:W-:Y:S05]  /*4370*/  @!P0 BRA `(.L_x_11) ;  /* 0x0000000000108947 */ /* 0x000fea0003800000 */
[----:B------:R-:W-:-:S06]  /*4380*/  USHF.L.U32 UR4, UR4, 0x1f, URZ ;  /* 0x0000001f04047899 */ /* 0x000fcc00080006ff */
[----:B------:R-:W-:-:S04]  /*4390*/  IMAD.U32 R3, RZ, RZ, UR4 ;  /* 0x00000004ff037e24 */ /* 0x000fc8000f8e00ff */
[----:B------:R-:W4:Y:S02]  /*43a0*/  SYNCS.PHASECHK.TRANS64.TRYWAIT P0, [UR13], R3 ;  /* 0x00000003ff0075a7 */ /* 0x000f24000800110d */
[----:B----4-:R-:W-:Y:S05]  /*43b0*/  @!P0 BRA `(.L_x_12) ;  /* 0x0000002000708947 */ /* 0x010fea0003800000 */
.L_x_11:
[----:B------:R-:W-:Y:S01]  /*43c0*/  BAR.SYNC.DEFER_BLOCKING 0x0 ;  /* 0x0000000000007b1d */ /* 0x000fe20000010000 */
[----:B--2---:R-:W-:Y:S01]  /*43d0*/  IMAD R69, R0, UR6, RZ ;  /* 0x0000000600457c24 */ /* 0x004fe2000f8e02ff */
[C---:B---3--:R-:W-:Y:S01]  /*43e0*/  ISETP.GE.AND P0, PT, R2.reuse, UR18, PT ;  /* 0x0000001202007c0c */ /* 0x048fe2000bf06270 */
[----:B-1----:R-:W-:Y:S02]  /*43f0*/  IMAD R3, R2, UR5, RZ ;  /* 0x0000000502037c24 */ /* 0x002fe4000f8e02ff */
[----:B------:R-:W-:Y:S02]  /*4400*/  VIADD R71, R69, UR6 ;  /* 0x0000000645477c36 */ /* 0x000fe40008000000 */
[C---:B0-----:R-:W-:Y:S01]  /*4410*/  VIADD R68, R0.reuse, 0x2 ;  /* 0x0000000200447836 */ /* 0x041fe20000000000 */
[----:B------:R-:W-:Y:S01]  /*4420*/  IADD3 R2, P5, PT, R3, UR16, RZ ;  /* 0x0000001003027c10 */ /* 0x000fe2000ffbe0ff */
[----:B------:R-:W-:Y:S02]  /*4430*/  VIADD R73, R71, UR6 ;  /* 0x0000000647497c36 */ /* 0x000fe40008000000 */
[----:B------:R-:W-:Y:S01]  /*4440*/  VIADD R70, R0, 0x1 ;  /* 0x0000000100467836 */ /* 0x000fe20000000000 */
[----:B------:R-:W-:Y:S01]  /*4450*/  LEA.HI.X.SX32 R3, R3, UR17, 0x1, P5 ;  /* 0x0000001103037c11 */ /* 0x000fe2000a8f0eff */
[----:B------:R-:W-:Y:S01]  /*4460*/  VIADD R75, R73, UR6 ;  /* 0x00000006494b7c36 */ /* 0x000fe20008000000 */
[----:B------:R-:W-:Y:S01]  /*4470*/  ISETP.LT.AND P4, PT, R68, UR19, !P0 ;  /* 0x0000001344007c0c */ /* 0x000fe2000c781270 */
[----:B------:R-:W-:Y:S01]  /*4480*/  VIADD R91, R0, 0x3 ;  /* 0x00000003005b7836 */ /* 0x000fe20000000000 */
[----:B------:R-:W-:Y:S01]  /*4490*/  ISETP.LT.AND P2, PT, R70, UR19, !P0 ;  /* 0x0000001346007c0c */ /* 0x000fe2000c741270 */
[----:B------:R-:W-:Y:S01]  /*44a0*/  VIADD R76, R75, UR6 ;  /* 0x000000064b4c7c36 */ /* 0x000fe20008000000 */
[----:B------:R-:W-:Y:S01]  /*44b0*/  IADD3 R68, P6, PT, R71, R2, RZ ;  /* 0x0000000247447210 */ /* 0x000fe20007fde0ff */
[----:B------:R-:W-:-:S02]  /*44c0*/  VIADD R94, R0, 0x4 ;  /* 0x00000004005e7836 */ /* 0x000fc40000000000 */
[----:B------:R-:W-:Y:S01]  /*44d0*/  VIADD R77, R76, UR6 ;  /* 0x000000064c4d7c36 */ /* 0x000fe20008000000 */
[----:B------:R-:W0:Y:S02]  /*44e0*/  @!P3 SYNCS.CCTL.IV [UR11+0x5000] ;  /* 0x00500000ff00b9b1 */ /* 0x000e24000800000b */
[----:B0-----:R-:W-:Y:S01]  /*44f0*/  BAR.SYNC.DEFER_BLOCKING 0x0 ;  /* 0x0000000000007b1d */ /* 0x001fe20000010000 */
[----:B------:R-:W-:-:S04]  /*4500*/  VIADD R79, R77, UR6 ;  /* 0x000000064d4f7c36 */ /* 0x000fc80008000000 */
[----:B------:R-:W-:Y:S01]  /*4510*/  VIADD R81, R79, UR6 ;  /* 0x000000064f517c36 */ /* 0x000fe20008000000 */
[----:B------:R-:W0:Y:S03]  /*4520*/  LDTM.x64 R4, tmem[UR12] ;  /* 0x0000000c000479ee */ /* 0x000e260008340000 */
[----:B------:R-:W-:-:S04]  /*4530*/  VIADD R83, R81, UR6 ;  /* 0x0000000651537c36 */ /* 0x000fc80008000000 */
[----:B------:R-:W-:-:S04]  /*4540*/  VIADD R85, R83, UR6 ;  /* 0x0000000653557c36 */ /* 0x000fc80008000000 */
[----:B------:R-:W-:-:S04]  /*4550*/  VIADD R87, R85, UR6 ;  /* 0x0000000655577c36 */ /* 0x000fc80008000000 */
[----:B------:R-:W-:Y:S01]  /*4560*/  VIADD R89, R87, UR6 ;  /* 0x0000000657597c36 */ /* 0x000fe20008000000 */
[----:B------:R-:W1:Y:S03]  /*4570*/  @!P3 SYNCS.CCTL.IV [UR11+0x5008] ;  /* 0x00500800ff00b9b1 */ /* 0x000e66000800000b */
[----:B------:R-:W-:Y:S01]  /*4580*/  VIADD R92, R89, UR6 ;  /* 0x00000006595c7c36 */ /* 0x000fe20008000000 */
[----:B------:R-:W-:Y:S01]  /*4590*/  NOP ;  /* 0x0000000000007918 */ /* 0x000fe20000000000 */
[----:B0-----:R-:W-:Y:S02]  /*45a0*/  F2FP.SATFINITE.E5M2.F32.PACK_AB_MERGE_C R93, R5, R4, RZ ;  /* 0x00000004055d723e */ /* 0x001fe400048060ff */
[----:B------:R-:W-:Y:S02]  /*45b0*/  IADD3 R4, P5, PT, R69, R2, RZ ;  /* 0x0000000245047210 */ /* 0x000fe40007fbe0ff */
[----:B------:R-:W-:Y:S01]  /*45c0*/  F2FP.SATFINITE.E5M2.F32.PACK_AB_MERGE_C R7, R7, R6, RZ ;  /* 0x000000060707723e */ /* 0x000fe200048060ff */
[----:B------:R-:W-:Y:S01]  /*45d0*/  VIADD R6, R0, 0x5 ;  /* 0x0000000500067836 */ /* 0x000fe20000000000 */
[----:B------:R-:W-:-:S02]  /*45e0*/  LEA.HI.X.SX32 R5, R69, R3, 0x1, P5 ;  /* 0x0000000345057211 */ /* 0x000fc400028f0eff */
[-C--:B------:R-:W-:Y:S02]  /*45f0*/  IADD3 R70, P5, PT, R73, R2.reuse, RZ ;  /* 0x0000000249467210 */ /* 0x080fe40007fbe0ff */
[-C--:B------:R-:W-:Y:S02]  /*4600*/  LEA.HI.X.SX32 R69, R71, R3.reuse, 0x1, P6 ;  /* 0x0000000347457211 */ /* 0x080fe400030f0eff */
[-C--:B------:R-:W-:Y:S02]  /*4610*/  IADD3 R72, P6, PT, R75, R2.reuse, RZ ;  /* 0x000000024b487210 */ /* 0x080fe40007fde0ff */
[-C--:B------:R-:W-:Y:S02]  /*4620*/  LEA.HI.X.SX32 R71, R73, R3.reuse, 0x1, P5 ;  /* 0x0000000349477211 */ /* 0x080fe400028f0eff */
[----:B------:R-:W-:Y:S02]  /*4630*/  IADD3 R74, P5, PT, R76, R2, RZ ;  /* 0x000000024c4a7210 */ /* 0x000fe40007fbe0ff */
[----:B------:R-:W-:-:S02]  /*4640*/  LEA.HI.X.SX32 R73, R75, R3, 0x1, P6 ;  /* 0x000000034b497211 */ /* 0x000fc400030f0eff */
[-C--:B------:R-:W-:Y:S02]  /*4650*/  LEA.HI.X.SX32 R75, R76, R3.reuse, 0x1, P5 ;  /* 0x000000034c4b7211 */ /* 0x080fe400028f0eff */
[-C--:B------:R-:W-:Y:S02]  /*4660*/  IADD3 R76, P3, PT, R77, R2.reuse, RZ ;  /* 0x000000024d4c7210 */ /* 0x080fe40007f7e0ff */
[-C--:B------:R-:W-:Y:S02]  /*4670*/  IADD3 R78, P5, PT, R79, R2.reuse, RZ ;  /* 0x000000024f4e7210 */ /* 0x080fe40007fbe0ff */
[----:B------:R-:W-:Y:S02]  /*4680*/  IADD3 R80, P6, PT, R81, R2, RZ ;  /* 0x0000000251507210 */ /* 0x000fe40007fde0ff */
[-C--:B------:R-:W-:Y:S02]  /*4690*/  LEA.HI.X.SX32 R77, R77, R3.reuse, 0x1, P3 ;  /* 0x000000034d4d7211 */ /* 0x080fe400018f0eff */
[----:B------:R-:W-:-:S02]  /*46a0*/  LEA.HI.X.SX32 R79, R79, R3, 0x1, P5 ;  /* 0x000000034f4f7211 */ /* 0x000fc400028f0eff */
[-C--:B------:R-:W-:Y:S02]  /*46b0*/  IADD3 R82, P3, PT, R83, R2.reuse, RZ ;  /* 0x0000000253527210 */ /* 0x080fe40007f7e0ff */
[----:B------:R-:W-:Y:S02]  /*46c0*/  ISETP.LT.AND P5, PT, R0, UR19, !P0 ;  /* 0x0000001300007c0c */ /* 0x000fe4000c7a1270 */
[-C--:B------:R-:W-:Y:S02]  /*46d0*/  LEA.HI.X.SX32 R81, R81, R3.reuse, 0x1, P6 ;  /* 0x0000000351517211 */ /* 0x080fe400030f0eff */
[-C--:B------:R-:W-:Y:S02]  /*46e0*/  IADD3 R84, P6, PT, R85, R2.reuse, RZ ;  /* 0x0000000255547210 */ /* 0x080fe40007fde0ff */
[----:B------:R-:W-:Y:S02]  /*46f0*/  LEA.HI.X.SX32 R83, R83, R3, 0x1, P3 ;  /* 0x0000000353537211 */ /* 0x000fe400018f0eff */
[----:B------:R-:W-:-:S02]  /*4700*/  IADD3 R86, P3, PT, R87, R2, RZ ;  /* 0x0000000257567210 */ /* 0x000fc40007f7e0ff */
[-C--:B------:R-:W-:Y:S02]  /*4710*/  LEA.HI.X.SX32 R85, R85, R3.reuse, 0x1, P6 ;  /* 0x0000000355557211 */ /* 0x080fe400030f0eff */
[-C--:B------:R-:W-:Y:S01]  /*4720*/  IADD3 R88, P6, PT, R89, R2.reuse, RZ ;  /* 0x0000000259587210 */ /* 0x080fe20007fde0ff */
[----:B------:R0:W-:Y:S01]  /*4730*/  @P5 STG.E.U8 desc[UR22][R4.64], R93 ;  /* 0x0000005d04005986 */ /* 0x0001e2000c101116 */
[-C--:B------:R-:W-:Y:S02]  /*4740*/  LEA.HI.X.SX32 R87, R87, R3.reuse, 0x1, P3 ;  /* 0x0000000357577211 */ /* 0x080fe400018f0eff */
[----:B------:R-:W-:Y:S02]  /*4750*/  IADD3 R90, P3, PT, R92, R2, RZ ;  /* 0x000000025c5a7210 */ /* 0x000fe40007f7e0ff */
[----:B------:R-:W-:Y:S02]  /*4760*/  PRMT R95, R93, 0x9910, RZ ;  /* 0x000099105d5f7816 */ /* 0x000fe400000000ff */
[----:B------:R-:W-:-:S02]  /*4770*/  LEA.HI.X.SX32 R89, R89, R3, 0x1, P6 ;  /* 0x0000000359597211 */ /* 0x000fc400030f0eff */
[----:B------:R-:W-:Y:S02]  /*4780*/  ISETP.LT.AND P6, PT, R91, UR19, !P0 ;  /* 0x000000135b007c0c */ /* 0x000fe4000c7c1270 */
[----:B------:R-:W-:Y:S01]  /*4790*/  LEA.HI.X.SX32 R91, R92, R3, 0x1, P3 ;  /* 0x000000035c5b7211 */ /* 0x000fe200018f0eff */
[----:B0-----:R-:W-:Y:S01]  /*47a0*/  VIADD R4, R0, 0x8 ;  /* 0x0000000800047836 */ /* 0x001fe20000000000 */
[----:B------:R-:W-:Y:S01]  /*47b0*/  SHF.R.S32.HI R95, RZ, 0x8, R95 ;  /* 0x00000008ff5f7819 */ /* 0x000fe2000001145f */
[----:B------:R-:W-:Y:S01]  /*47c0*/  VIADD R92, R92, UR6 ;  /* 0x000000065c5c7c36 */ /* 0x000fe20008000000 */
[----:B------:R-:W-:Y:S01]  /*47d0*/  ISETP.LT.AND P5, PT, R6, UR19, !P0 ;  /* 0x0000001306007c0c */ /* 0x000fe2000c7a1270 */
[----:B------:R-:W-:Y:S01]  /*47e0*/  VIADD R6, R0, 0x6 ;  /* 0x0000000600067836 */ /* 0x000fe20000000000 */
[----:B------:R-:W-:Y:S01]  /*47f0*/  ISETP.LT.AND P3, PT, R94, UR19, !P0 ;  /* 0x000000135e007c0c */ /* 0x000fe2000c761270 */
[----:B------:R-:W-:Y:S01]  /*4800*/  @P2 STG.E.U8 desc[UR22][R68.64], R95 ;  /* 0x0000005f44002986 */ /* 0x000fe2000c101116 */
[----:B------:R-:W-:-:S02]  /*4810*/  PRMT R94, R7, 0x9910, RZ ;  /* 0x00009910075e7816 */ /* 0x000fc400000000ff */
[----:B------:R-:W-:Y:S01]  /*4820*/  ISETP.LT.AND P2, PT, R6, UR19, !P0 ;  /* 0x0000001306007c0c */ /* 0x000fe2000c741270 */
[----:B------:R0:W-:Y:S01]  /*4830*/  @P4 STG.E.U8 desc[UR22][R70.64], R7 ;  /* 0x0000000746004986 */ /* 0x0001e2000c101116 */
[----:B------:R-:W-:Y:S01]  /*4840*/  F2FP.SATFINITE.E5M2.F32.PACK_AB_MERGE_C R9, R9, R8, RZ ;  /* 0x000000080909723e */ /* 0x000fe200048060ff */
[----:B------:R-:W-:Y:S01]  /*4850*/  IMAD.MOV.U32 R6, RZ, RZ, R94 ;  /* 0x000000ffff067224 */ /* 0x000fe200078e005e */
[----:B------:R-:W-:Y:S01]  /*4860*/  F2FP.SATFINITE.E5M2.F32.PACK_AB_MERGE_C R11, R11, R10, RZ ;  /* 0x0000000a0b0b723e */ /* 0x000fe200048060ff */
[C---:B------:R-:W-:Y:S01]  /*4870*/  VIADD R8, R0.reuse, 0x7 ;  /* 0x0000000700087836 */ /* 0x040fe20000000000 */
[----:B------:R-:W-:Y:S01]  /*4880*/  F2FP.SATFINITE.E5M2.F32.PACK_AB_MERGE_C R13, R13, R12, RZ ;  /* 0x0000000c0d0d723e */ /* 0x000fe200048060ff */
[C---:B------:R-:W-:Y:S01]  /*4890*/  VIADD R10, R0.reuse, 0x11 ;  /* 0x00000011000a7836 */ /* 0x040fe20000000000 */
[----:B------:R-:W-:Y:S01]  /*48a0*/  SHF.R.S32.HI R5, RZ, 0x8, R6 ;  /* 0x00000008ff057819 */ /* 0x000fe20000011406 */
[----:B------:R-:W-:Y:S01]  /*48b0*/  VIADD R12, R0, 0x13 ;  /* 0x00000013000c7836 */ /* 0x000fe20000000000 */
[----:B------:R-:W-:-:S02]  /*48c0*/  PRMT R6, R9, 0x9910, RZ ;  /* 0x0000991009067816 */ /* 0x000fc400000000ff */
[----:B------:R-:W-:Y:S01]  /*48d0*/  ISETP.LT.AND P4, PT, R8, UR19, !P0 ;  /* 0x0000001308007c0c */ /* 0x000fe2000c781270 */
[----:B------:R2:W-:Y:S01]  /*48e0*/  @P6 STG.E.U8 desc[UR22][R72.64], R5 ;  /* 0x0000000548006986 */ /* 0x0005e2000c101116 */
[----:B------:R-:W-:Y:S01]  /*48f0*/  ISETP.LT.AND P6, PT, R4, UR19, !P0 ;  /* 0x0000001304007c0c */ /* 0x000fe2000c7c1270 */
[----:B------:R-:W-:Y:S01]  /*4900*/  IMAD.MOV.U32 R4, RZ, RZ, R6 ;  /* 0x000000ffff047224 */ /* 0x000fe200078e0006 */
[----:B------:R-:W-:Y:S01]  /*4910*/  F2FP.SATFINITE.E5M2.F32.PACK_AB_MERGE_C R15, R15, R14, RZ ;  /* 0x0000000e0f0f723e */ /* 0x000fe200048060ff */
[----:B------:R-:W-:Y:S01]  /*4920*/  VIADD R6, R0, 0x9 ;  /* 0x0000000900067836 */ /* 0x000fe20000000000 */
[----:B------:R-:W-:Y:S01]  /*4930*/  @P3 STG.E.U8 desc[UR22][R74.64], R9 ;  /* 0x000000094a003986 */ /* 0x000fe2000c101116 */
[----:B------:R-:W-:Y:S01]  /*4940*/  F2FP.SATFINITE.E5M2.F32.PACK_AB_MERGE_C R17, R17, R16, RZ ;  /* 0x000000101111723e */ /* 0x000fe200048060ff */
[----:B------:R-:W-:Y:S01]  /*4950*/  VIADD R8, R92, UR6 ;  /* 0x000000065c087c36 */ /* 0x000fe20008000000 */
[----:B0-----:R-:W-:Y:S01]  /*4960*/  SHF.R.S32.HI R7, RZ, 0x8, R4 ;  /* 0x00000008ff077819 */ /* 0x001fe20000011404 */
[----:B------:R-:W-:Y:S01]  /*4970*/  VIADD R4, R0, 0xa ;  /* 0x0000000a00047836 */ /* 0x000fe20000000000 */
[----:B------:R-:W-:Y:S01]  /*4980*/  ISETP.LT.AND P3, PT, R6, UR19, !P0 ;  /* 0x0000001306007c0c */ /* 0x000fe2000c761270 */
[----:B------:R-:W-:Y:S01]  /*4990*/  VIADD R14, R0, 0x3e ;  /* 0x0000003e000e7836 */ /* 0x000fe20000000000 */
[----:B------:R-:W-:Y:S01]  /*49a0*/  PRMT R6, R11, 0x9910, RZ ;  /* 0x000099100b067816 */ /* 0x000fe200000000ff */
[----:B------:R0:W-:Y:S01]  /*49b0*/  @P5 STG.E.U8 desc[UR22][R76.64], R7 ;  /* 0x000000074c005986 */ /* 0x0001e2000c101116 */
[----:B------:R-:W-:Y:S01]  /*49c0*/  ISETP.LT.AND P5, PT, R4, UR19, !P0 ;  /* 0x0000001304007c0c */ /* 0x000fe2000c7a1270 */
[----:B------:R-:W-:Y:S01]  /*49d0*/  VIADD R4, R0, 0xb ;  /* 0x0000000b00047836 */ /* 0x000fe20000000000 */
[----:B------:R-:W-:Y:S01]  /*49e0*/  F2FP.SATFINITE.E5M2.F32.PACK_AB_MERGE_C R19, R19, R18, RZ ;  /* 0x000000121313723e */ /* 0x000fe200048060ff */
[----:B--2---:R-:W-:Y:S01]  /*49f0*/  IMAD.MOV.U32 R5, RZ, RZ, R6 ;  /* 0x000000ffff057224 */ /* 0x004fe200078e0006 */
[----:B------:R2:W-:Y:S01]  /*4a00*/  @P2 STG.E.U8 desc[UR22][R78.64], R11 ;  /* 0x0000000b4e002986 */ /* 0x0005e2000c101116 */
[----:B------:R-:W-:-:S02]  /*4a10*/  PRMT R6, R13, 0x9910, RZ ;  /* 0x000099100d067816 */ /* 0x000fc400000000ff */
[----:B------:R-:W-:Y:S01]  /*4a20*/  ISETP.LT.AND P2, PT, R4, UR19, !P0 ;  /* 0x0000001304007c0c */ /* 0x000fe2000c741270 */
[----:B------:R-:W-:Y:S01]  /*4a30*/  VIADD R4, R0, 0xc ;  /* 0x0000000c00047836 */ /* 0x000fe20000000000 */
[----:B------:R-:W-:Y:S01]  /*4a40*/  SHF.R.S32.HI R5, RZ, 0x8, R5 ;  /* 0x00000008ff057819 */ /* 0x000fe20000011405 */
[----:B0-----:R-:W-:Y:S01]  /*4a50*/  IMAD.MOV.U32 R7, RZ, RZ, R6 ;  /* 0x000000ffff077224 */ /* 0x001fe200078e0006 */
[----:B------:R-:W-:-:S03]  /*4a60*/  PRMT R9, R15, 0x9910, RZ ;  /* 0x000099100f097816 */ /* 0x000fc600000000ff */
[----:B------:R-:W-:Y:S01]  /*4a70*/  @P4 STG.E.U8 desc[UR22][R80.64], R5 ;  /* 0x0000000550004986 */ /* 0x000fe2000c101116 */
[----:B------:R-:W-:Y:S01]  /*4a80*/  ISETP.LT.AND P4, PT, R4, UR19, !P0 ;  /* 0x0000001304007c0c */ /* 0x000fe2000c781270 */
[----:B------:R-:W-:Y:S01]  /*4a90*/  VIADD R4, R0, 0xd ;  /* 0x0000000d00047836 */ /* 0x000fe20000000000 */
[----:B------:R-:W-:Y:S01]  /*4aa0*/  SHF.R.S32.HI R7, RZ, 0x8, R7 ;  /* 0x00000008ff077819 */ /* 0x000fe20000011407 */
[----:B------:R0:W-:Y:S01]  /*4ab0*/  @P6 STG.E.U8 desc[UR22][R82.64], R13 ;  /* 0x0000000d52006986 */ /* 0x0001e2000c101116 */
[----:B------:R-:W-:Y:S02]  /*4ac0*/  SHF.R.S32.HI R9, RZ, 0x8, R9 ;  /* 0x00000008ff097819 */ /* 0x000fe40000011409 */
[----:B------:R-:W-:Y:S01]  /*4ad0*/  ISETP.LT.AND P6, PT, R4, UR19, !P0 ;  /* 0x0000001304007c0c */ /* 0x000fe2000c7c1270 */
[----:B------:R-:W-:Y:S01]  /*4ae0*/  VIADD R4, R0, 0xe ;  /* 0x0000000e00047836 */ /* 0x000fe20000000000 */
[----:B------:R-:W-:Y:S01]  /*4af0*/  @P3 STG.E.U8 desc[UR22][R84.64], R7 ;  /* 0x0000000754003986 */ /* 0x000fe2000c101116 */
[----:B--2---:R-:W-:-:S02]  /*4b00*/  PRMT R11, R17, 0x9910, RZ ;  /* 0x00009910110b7816 */ /* 0x004fc400000000ff */
[----:B------:R-:W-:Y:S01]  /*4b10*/  F2FP.SATFINITE.E5M2.F32.PACK_AB_MERGE_C R21, R21, R20, RZ ;  /* 0x000000141515723e */ /* 0x000fe200048060ff */
[----:B------:R-:W-:Y:S01]  /*4b20*/  @P5 STG.E.U8 desc[UR22][R86.64], R15 ;  /* 0x0000000f56005986 */ /* 0x000fe2000c101116 */
[----:B------:R-:W-:Y:S01]  /*4b30*/  ISETP.LT.AND P3, PT, R4, UR19, !P0 ;  /* 0x0000001304007c0c */ /* 0x000fe2000c761270 */
[----:B------:R-:W-:Y:S01]  /*4b40*/  VIADD R4, R0, 0xf ;  /* 0x0000000f00047836 */ /* 0x000fe20000000000 */
[----:B------:R-:W-:Y:S01]  /*4b50*/  SHF.R.S32.HI R11, RZ, 0x8, R11 ;  /* 0x00000008ff0b7819 */ /* 0x000fe2000001140b */
[----:B------:R2:W-:Y:S01]  /*4b60*/  @P2 STG.E.U8 desc[UR22][R88.64], R9 ;  /* 0x0000000958002986 */ /* 0x0005e2000c101116 */
[----:B0-----:R-:W-:Y:S02]  /*4b70*/  PRMT R13, R19, 0x9910, RZ ;  /* 0x00009910130d7816 */ /* 0x001fe400000000ff */
[----:B------:R-:W-:Y:S01]  /*4b80*/  ISETP.LT.AND P5, PT, R4, UR19, !P0 ;  /* 0x0000001304007c0c */ /* 0x000fe2000c7a1270 */
[----:B------:R-:W-:Y:S01]  /*4b90*/  VIADD R4, R0, 0x10 ;  /* 0x0000001000047836 */ /* 0x000fe20000000000 */
[----:B------:R-:W-:Y:S01]  /*4ba0*/  @P4 STG.E.U8 desc[UR22][R90.64], R17 ;  /* 0x000000115a004986 */ /* 0x000fe2000c101116 */
[----:B------:R-:W-:-:S02]  /*4bb0*/  SHF.R.S32.HI R13, RZ, 0x8, R13 ;  /* 0x00000008ff0d7819 */ /* 0x000fc4000001140d */
[----:B------:R-:W-:Y:S02]  /*4bc0*/  F2FP.SATFINITE.E5M2.F32.PACK_AB_MERGE_C R23, R23, R22, RZ ;  /* 0x000000161717723e */ /* 0x000fe400048060ff */
[----:B------:R-:W-:Y:S02]  /*4bd0*/  ISETP.LT.AND P2, PT, R4, UR19, !P0 ;  /* 0x0000001304007c0c */ /* 0x000fe4000c741270 */
[----:B------:R-:W-:Y:S01]  /*4be0*/  IADD3 R4, P4, PT, R92, R2, RZ ;  /* 0x000000025c047210 */ /* 0x000fe20007f9e0ff */
[----:B--2---:R-:W-:Y:S01]  /*4bf0*/  VIADD R9, R0, 0x12 ;  /* 0x0000001200097836 */ /* 0x004fe20000000000 */
[----:B------:R-:W-:Y:S02]  /*4c00*/  F2FP.SATFINITE.E5M2.F32.PACK_AB_MERGE_C R25, R25, R24, RZ ;  /* 0x000000181919723e */ /* 0x000fe400048060ff */
[----:B------:R-:W-:Y:S02]  /*4c10*/  LEA.HI.X.SX32 R5, R92, R3, 0x1, P4 ;  /* 0x000000035c057211 */ /* 0x000fe400020f0eff */
[----:B------:R-:W-:-:S02]  /*4c20*/  IADD3 R6, P4, PT, R8, R2, RZ ;  /* 0x0000000208067210 */ /* 0x000fc40007f9e0ff */
[----:B------:R-:W-:Y:S01]  /*4c30*/  F2FP.SATFINITE.E5M2.F32.PACK_AB_MERGE_C R27, R27, R26, RZ ;  /* 0x0000001a1b1b723e */ /* 0x000fe200048060ff */
[----:B------:R0:W-:Y:S01]  /*4c40*/  @P6 STG.E.U8 desc[UR22][R4.64], R11 ;  /* 0x0000000b04006986 */ /* 0x0001e2000c101116 */
[C---:B------:R-:W-:Y:S02]  /*4c50*/  LEA.HI.X.SX32 R7, R8.reuse, R3, 0x1, P4 ;  /* 0x0000000308077211 */ /* 0x040fe400020f0eff */
[----:B------:R-:W-:Y:S01]  /*4c60*/  ISETP.LT.AND P4, PT, R9, UR19, !P0 ;  /* 0x0000001309007c0c */ /* 0x000fe2000c781270 */
[----:B------:R-:W-:Y:S01]  /*4c70*/  VIADD R9, R8, UR6 ;  /* 0x0000000608097c36 */ /* 0x000fe20008000000 */
[----:B------:R-:W-:Y:S01]  /*4c80*/  ISETP.LT.AND P6, PT, R10, UR19, !P0 ;  /* 0x000000130a007c0c */ /* 0x000fe2000c7c1270 */
[----:B------:R2:W-:Y:S01]  /*4c90*/  @P3 STG.E.U8 desc[UR22][R6.64], R19 ;  /* 0x0000001306003986 */ /* 0x0005e2000c101116 */
[----:B------:R-:W-:Y:S01]  /*4ca0*/  F2FP.SATFINITE.E5M2.F32.PACK_AB_MERGE_C R29, R29, R28, RZ ;  /* 0x0000001c1d1d723e */ /* 0x000fe200048060ff */
[C---:B------:R-:W-:Y:S01]  /*4cb0*/  VIADD R10, R9.reuse, UR6 ;  /* 0x00000006090a7c36 */ /* 0x040fe20008000000 */
[----:B------:R-:W-:-:S02]  /*4cc0*/  IADD3 R8, P3, PT, R9, R2, RZ ;  /* 0x0000000209087210 */ /* 0x000fc40007f7e0ff */
[----:B------:R-:W-:Y:S01]  /*4cd0*/  F2FP.SATFINITE.E5M2.F32.PACK_AB_MERGE_C R31, R31, R30, RZ ;  /* 0x0000001e1f1f723e */ /* 0x000fe200048060ff */
[----:B0-----:R-:W-:Y:S01]  /*4ce0*/  VIADD R11, R0, 0x14 ;  /* 0x00000014000b7836 */ /* 0x001fe20000000000 */
[-C--:B------:R-:W-:Y:S02]  /*4cf0*/  LEA.HI.X.SX32 R9, R9, R3.reuse, 0x1, P3 ;  /* 0x0000000309097211 */ /* 0x080fe400018f0eff */
[C---:B------:R-:W-:Y:S02]  /*4d00*/  IADD3 R4, P3, PT, R10.reuse, R2, RZ ;  /* 0x000000020a047210 */ /* 0x040fe40007f7e0ff */
[----:B------:R-:W-:Y:S01]  /*4d10*/  F2FP.SATFINITE.E5M2.F32.PACK_AB_MERGE_C R33, R33, R32, RZ ;  /* 0x000000202121723e */ /* 0x000fe200048060ff */
[----:B------:R0:W-:Y:S01]  /*4d20*/  @P5 STG.E.U8 desc[UR22][R8.64], R13 ;  /* 0x0000000d08005986 */ /* 0x0001e2000c101116 */
[C---:B------:R-:W-:Y:S01]  /*4d30*/  LEA.HI.X.SX32 R5, R10.reuse, R3, 0x1, P3 ;  /* 0x000000030a057211 */ /* 0x040fe200018f0eff */
[----:B------:R-:W-:Y:S01]  /*4d40*/  VIADD R10, R10, UR6 ;  /* 0x000000060a0a7c36 */ /* 0x000fe20008000000 */
[----:B------:R-:W-:-:S02]  /*4d50*/  ISETP.LT.AND P3, PT, R11, UR19, !P0 ;  /* 0x000000130b007c0c */ /* 0x000fc4000c761270 */
[----:B------:R-:W-:Y:S01]  /*4d60*/  ISETP.LT.AND P5, PT, R12, UR19, !P0 ;  /* 0x000000130c007c0c */ /* 0x000fe2000c7a1270 */
[----:B------:R3:W-:Y:S01]  /*4d70*/  @P2 STG.E.U8 desc[UR22][R4.64], R21 ;  /* 0x0000001504002986 */ /* 0x0007e2000c101116 */
[CC--:B--2---:R-:W-:Y:S01]  /*4d80*/  IADD3 R6, P2, PT, R10.reuse, R2.reuse, RZ ;  /* 0x000000020a067210 */ /* 0x0c4fe20007f5e0ff */
[C---:B------:R-:W-:Y:S01]  /*4d90*/  VIADD R11, R10.reuse, UR6 ;  /* 0x000000060a0b7c36 */ /* 0x040fe20008000000 */
[----:B------:R-:W-:Y:S02]  /*4da0*/  PRMT R12, R21, 0x9910, RZ ;  /* 0x00009910150c7816 */ /* 0x000fe400000000ff */
[-C--:B------:R-:W-:Y:S01]  /*4db0*/  LEA.HI.X.SX32 R7, R10, R3.reuse, 0x1, P2 ;  /* 0x000000030a077211 */ /* 0x080fe200010f0eff */
[C---:B------:R-:W-:Y:S01]  /*4dc0*/  VIADD R10, R0.reuse, 0x16 ;  /* 0x00000016000a7836 */ /* 0x040fe20000000000 */
[CC--:B0-----:R-:W-:Y:S02]  /*4dd0*/  IADD3 R8, P2, PT, R11.reuse, R2.reuse, RZ ;  /* 0x000000020b087210 */ /* 0x0c1fe40007f5e0ff */
[----:B------:R-:W-:Y:S01]  /*4de0*/  SHF.R.S32.HI R13, RZ, 0x8, R12 ;  /* 0x00000008ff0d7819 */ /* 0x000fe2000001140c */
[----:B------:R-:W-:Y:S01]  /*4df0*/  VIADD R12, R0, 0x15 ;  /* 0x00000015000c7836 */ /* 0x000fe20000000000 */
[C---:B------:R-:W-:Y:S01]  /*4e00*/  LEA.HI.X.SX32 R9, R11.reuse, R3, 0x1, P2 ;  /* 0x000000030b097211 */ /* 0x040fe200010f0eff */
[----:B------:R-:W-:Y:S01]  /*4e10*/  VIADD R11, R11, UR6 ;  /* 0x000000060b0b7c36 */ /* 0x000fe20008000000 */
[----:B------:R-:W-:Y:S01]  /*4e20*/  ISETP.LT.AND P2, PT, R10, UR19, !P0 ;  /* 0x000000130a007c0c */ /* 0x000fe2000c741270 */
[----:B------:R0:W-:Y:S01]  /*4e30*/  @P6 STG.E.U8 desc[UR22][R6.64], R13 ;  /* 0x0000000d06006986 */ /* 0x0001e2000c101116 */
[----:B------:R-:W-:Y:S01]  /*4e40*/  ISETP.LT.AND P6, PT, R12, UR19, !P0 ;  /* 0x000000130c007c0c */ /* 0x000fe2000c7c1270 */
[----:B------:R-:W-:Y:S01]  /*4e50*/  VIADD R10, R11, UR6 ;  /* 0x000000060b0a7c36 */ /* 0x000fe20008000000 */
[----:B------:R-:W-:Y:S01]  /*4e60*/  PRMT R12, R23, 0x9910, RZ ;  /* 0x00009910170c7816 */ /* 0x000fe200000000ff */
[----:B------:R2:W-:Y:S01]  /*4e70*/  @P4 STG.E.U8 desc[UR22][R8.64], R23 ;  /* 0x0000001708004986 */ /* 0x0005e2000c101116 */
[----:B---3--:R-:W-:-:S02]  /*4e80*/  IADD3 R4, P4, PT, R11, R2, RZ ;  /* 0x000000020b047210 */ /* 0x008fc40007f9e0ff */
[----:B------:R-:W-:Y:S02]  /*4e90*/  F2FP.SATFINITE.E5M2.F32.PACK_AB_MERGE_C R35, R35, R34, RZ ;  /* 0x000000222323723e */ /* 0x000fe400048060ff */
[-C--:B------:R-:W-:Y:S01]  /*4ea0*/  LEA.HI.X.SX32 R5, R11, R3.reuse, 0x1, P4 ;  /* 0x000000030b057211 */ /* 0x080fe200020f0eff */
[----:B------:R-:W-:Y:S01]  /*4eb0*/  VIADD R11, R0, 0x18 ;  /* 0x00000018000b7836 */ /* 0x000fe20000000000 */
[----:B------:R-:W-:Y:S02]  /*4ec0*/  F2FP.SATFINITE.E5M2.F32.PACK_AB_MERGE_C R37, R37, R36, RZ ;  /* 0x000000242525723e */ /* 0x000fe400048060ff */
[-C--:B0-----:R-:W-:Y:S02]  /*4ed0*/  IADD3 R6, P4, PT, R10, R2.reuse, RZ ;  /* 0x000000020a067210 */ /* 0x081fe40007f9e0ff */
[----:B------:R-:W-:Y:S01]  /*4ee0*/  SHF.R.S32.HI R13, RZ, 0x8, R12 ;  /* 0x00000008ff0d7819 */ /* 0x000fe2000001140c */
[----:B------:R-:W-:Y:S01]  /*4ef0*/  VIADD R12, R0, 0x17 ;  /* 0x00000017000c7836 */ /* 0x000fe20000000000 */
[C---:B------:R-:W-:Y:S01]  /*4f00*/  LEA.HI.X.SX32 R7, R10.reuse, R3, 0x1, P4 ;  /* 0x000000030a077211 */ /* 0x040fe200020f0eff */
[----:B------:R-:W-:Y:S01]  /*4f10*/  VIADD R10, R10, UR6 ;  /* 0x000000060a0a7c36 */ /* 0x000fe20008000000 */
[----:B------:R-:W-:Y:S01]  /*4f20*/  ISETP.LT.AND P4, PT, R11, UR19, !P0 ;  /* 0x000000130b007c0c */ /* 0x000fe2000c781270 */
[----:B------:R0:W-:Y:S01]  /*4f30*/  @P5 STG.E.U8 desc[UR22][R4.64], R13 ;  /* 0x0000000d04005986 */ /* 0x0001e2000c101116 */
[----:B------:R-:W-:Y:S01]  /*4f40*/  ISETP.LT.AND P5, PT, R12, UR19, !P0 ;  /* 0x000000130c007c0c */ /* 0x000fe2000c7a1270 */
[C---:B------:R-:W-:Y:S01]  /*4f50*/  VIADD R11, R10.reuse, UR6 ;  /* 0x000000060a0b7c36 */ /* 0x040fe20008000000 */
[----:B------:R-:W-:Y:S01]  /*4f60*/  PRMT R12, R25, 0x9910, RZ ;  /* 0x00009910190c7816 */ /* 0x000fe200000000ff */
[----:B------:R3:W-:Y:S01]  /*4f70*/  @P3 STG.E.U8 desc[UR22][R6.64], R25 ;  /* 0x0000001906003986 */ /* 0x0007e2000c101116 */
[----:B--2---:R-:W-:-:S02]  /*4f80*/  IADD3 R8, P3, PT, R10, R2, RZ ;  /* 0x000000020a087210 */ /* 0x004fc40007f7e0ff */
[----:B------:R-:W-:Y:S02]  /*4f90*/  F2FP.SATFINITE.E5M2.F32.PACK_AB_MERGE_C R39, R39, R38, RZ ;  /* 0x000000262727723e */ /* 0x000fe400048060ff */
[-C--:B------:R-:W-:Y:S01]  /*4fa0*/  LEA.HI.X.SX32 R9, R10, R3.reuse, 0x1, P3 ;  /* 0x000000030a097211 */ /* 0x080fe200018f0eff */
[C---:B------:R-:W-:Y:S01]  /*4fb0*/  VIADD R10, R0.reuse, 0x1a ;  /* 0x0000001a000a7836 */ /* 0x040fe20000000000 */
[----:B------:R-:W-:Y:S02]  /*4fc0*/  F2FP.SATFINITE.E5M2.F32.PACK_AB_MERGE_C R41, R41, R40, RZ ;  /* 0x000000282929723e */ /* 0x000fe400048060ff */
        /* <DEDUP_REMOVED lines=111> */
[----:B------:R-:W-:Y:S02]  /*56c0*/  PRMT R15, R65, 0x9910, RZ ;  /* 0x00009910410f7816 */ /* 0x000fe400000000ff */
        /* <DEDUP_REMOVED lines=12> */
[----:B------:R-:W-:Y:S02]  /*5790*/  PRMT R17, R67, 0x9910, RZ ;  /* 0x0000991043117816 */ /* 0x000fe400000000ff */
[-C--:B------:R-:W-:Y:S01]  /*57a0*/  LEA.HI.X.SX32 R5, R10, R3.reuse, 0x1, P4 ;  /* 0x000000030a057211 */ /* 0x080fe200020f0eff */
[C---:B------:R-:W-:Y:S01]  /*57b0*/  VIADD R10, R0.reuse, 0x2a ;  /* 0x0000002a000a7836 */ /* 0x040fe20000000000 */
[----:B------:R-:W-:Y:S02]  /*57c0*/  SHF.R.S32.HI R15, RZ, 0x8, R15 ;  /* 0x00000008ff0f7819 */ /* 0x000fe4000001140f */
        /* <DEDUP_REMOVED lines=12> */
[----:B------:R-:W-:Y:S02]  /*5890*/  SHF.R.S32.HI R17, RZ, 0x8, R17 ;  /* 0x00000008ff117819 */ /* 0x000fe40000011411 */
[-C--:B------:R-:W-:Y:S01]  /*58a0*/  LEA.HI.X.SX32 R9, R11, R3.reuse, 0x1, P3 ;  /* 0x000000030b097211 */ /* 0x080fe200018f0eff */
[----:B------:R-:W-:Y:S01]  /*58b0*/  VIADD R11, R0, 0x2c ;  /* 0x0000002c000b7836 */ /* 0x000fe20000000000 */
        /* <DEDUP_REMOVED lines=11> */
[----:B--2---:R-:W-:-:S04]  /*5970*/  IADD3 R6, P2, PT, R10, R2, RZ ;  /* 0x000000020a067210 */ /* 0x004fc80007f5e0ff */
        /* <DEDUP_REMOVED lines=13> */
[----:B---3--:R-:W-:-:S04]  /*5a50*/  IADD3 R4, P4, PT, R11, R2, RZ ;  /* 0x000000020b047210 */ /* 0x008fc80007f9e0ff */
        /* <DEDUP_REMOVED lines=98> */
[----:B------:R-:W-:Y:S01]  /*6080*/  LEA.HI.X.SX32 R9, R10, R3, 0x1, P3 ;  /* 0x000000030a097211 */ /* 0x000fe200018f0eff */
[C---:B------:R-:W-:Y:S01]  /*6090*/  VIADD R10, R11.reuse, UR6 ;  /* 0x000000060b0a7c36 */ /* 0x040fe20008000000 */
[----:B0-----:R-:W-:Y:S01]  /*60a0*/  SHF.R.S32.HI R13, RZ, 0x8, R12 ;  /* 0x00000008ff0d7819 */ /* 0x001fe2000001140c */
[----:B------:R-:W-:Y:S01]  /*60b0*/  VIADD R12, R0, 0x3d ;  /* 0x0000003d000c7836 */ /* 0x000fe20000000000 */
[----:B------:R-:W-:-:S03]  /*60c0*/  IADD3 R4, P3, PT, R11, R2, RZ ;  /* 0x000000020b047210 */ /* 0x000fc60007f7e0ff */
[----:B------:R0:W-:Y:S01]  /*60d0*/  @P6 STG.E.U8 desc[UR22][R8.64], R13 ;  /* 0x0000000d08006986 */ /* 0x0001e2000c101116 */
[-C--:B------:R-:W-:Y:S01]  /*60e0*/  LEA.HI.X.SX32 R5, R11, R3.reuse, 0x1, P3 ;  /* 0x000000030b057211 */ /* 0x080fe200018f0eff */
[C---:B------:R-:W-:Y:S01]  /*60f0*/  VIADD R11, R10.reuse, UR6 ;  /* 0x000000060a0b7c36 */ /* 0x040fe20008000000 */
[-C--:B---3--:R-:W-:Y:S02]  /*6100*/  IADD3 R6, P6, PT, R10, R2.reuse, RZ ;  /* 0x000000020a067210 */ /* 0x088fe40007fde0ff */
[----:B------:R-:W-:Y:S01]  /*6110*/  ISETP.LT.AND P3, PT, R12, UR19, !P0 ;  /* 0x000000130c007c0c */ /* 0x000fe2000c761270 */
[C---:B------:R-:W-:Y:S01]  /*6120*/  VIADD R12, R11.reuse, UR6 ;  /* 0x000000060b0c7c36 */ /* 0x040fe20008000000 */
[-C--:B------:R-:W-:Y:S01]  /*6130*/  LEA.HI.X.SX32 R7, R10, R3.reuse, 0x1, P6 ;  /* 0x000000030a077211 */ /* 0x080fe200030f0eff */
[----:B------:R2:W-:Y:S01]  /*6140*/  @P2 STG.E.U8 desc[UR22][R4.64], R63 ;  /* 0x0000003f04002986 */ /* 0x0005e2000c101116 */
[CC--:B------:R-:W-:Y:S02]  /*6150*/  IADD3 R10, P6, PT, R11.reuse, R2.reuse, RZ ;  /* 0x000000020b0a7210 */ /* 0x0c0fe40007fde0ff */
[----:B------:R-:W-:Y:S01]  /*6160*/  ISETP.LT.AND P2, PT, R14, UR19, !P0 ;  /* 0x000000130e007c0c */ /* 0x000fe2000c741270 */
[----:B------:R-:W-:Y:S01]  /*6170*/  VIADD R14, R0, 0x3f ;  /* 0x0000003f000e7836 */ /* 0x000fe20000000000 */
[----:B------:R-:W-:Y:S01]  /*6180*/  LEA.HI.X.SX32 R11, R11, R3, 0x1, P6 ;  /* 0x000000030b0b7211 */ /* 0x000fe200030f0eff */
[C---:B------:R-:W-:Y:S01]  /*6190*/  VIADD R0, R12.reuse, UR6 ;  /* 0x000000060c007c36 */ /* 0x040fe20008000000 */
[----:B0-----:R-:W-:-:S02]  /*61a0*/  IADD3 R8, P6, PT, R12, R2, RZ ;  /* 0x000000020c087210 */ /* 0x001fc40007fde0ff */
[----:B------:R-:W-:Y:S02]  /*61b0*/  ISETP.LT.AND P0, PT, R14, UR19, !P0 ;  /* 0x000000130e007c0c */ /* 0x000fe4000c701270 */
[-C--:B------:R-:W-:Y:S01]  /*61c0*/  LEA.HI.X.SX32 R9, R12, R3.reuse, 0x1, P6 ;  /* 0x000000030c097211 */ /* 0x080fe200030f0eff */
[C---:B------:R-:W-:Y:S01]  /*61d0*/  VIADD R12, R0.reuse, UR6 ;  /* 0x00000006000c7c36 */ /* 0x040fe20008000000 */
[CC--:B--2---:R-:W-:Y:S02]  /*61e0*/  IADD3 R4, P6, PT, R0.reuse, R2.reuse, RZ ;  /* 0x0000000200047210 */ /* 0x0c4fe40007fde0ff */
[----:B------:R-:W-:Y:S02]  /*61f0*/  PRMT R13, R63, 0x9910, RZ ;  /* 0x000099103f0d7816 */ /* 0x000fe400000000ff */
[----:B------:R-:W-:Y:S02]  /*6200*/  LEA.HI.X.SX32 R5, R0, R3, 0x1, P6 ;  /* 0x0000000300057211 */ /* 0x000fe400030f0eff */
[----:B------:R-:W-:-:S02]  /*6210*/  IADD3 R2, P6, PT, R12, R2, RZ ;  /* 0x000000020c027210 */ /* 0x000fc40007fde0ff */
[----:B------:R-:W-:Y:S02]  /*6220*/  SHF.R.S32.HI R13, RZ, 0x8, R13 ;  /* 0x00000008ff0d7819 */ /* 0x000fe4000001140d */
[----:B------:R-:W-:-:S03]  /*6230*/  LEA.HI.X.SX32 R3, R12, R3, 0x1, P6 ;  /* 0x000000030c037211 */ /* 0x000fc600030f0eff */
[----:B------:R0:W-:Y:S04]  /*6240*/  @P5 STG.E.U8 desc[UR22][R6.64], R13 ;  /* 0x0000000d06005986 */ /* 0x0001e8000c101116 */
[----:B------:R0:W-:Y:S04]  /*6250*/  @P4 STG.E.U8 desc[UR22][R10.64], R65 ;  /* 0x000000410a004986 */ /* 0x0001e8000c101116 */
[----:B------:R0:W-:Y:S04]  /*6260*/  @P3 STG.E.U8 desc[UR22][R8.64], R15 ;  /* 0x0000000f08003986 */ /* 0x0001e8000c101116 */
[----:B------:R0:W-:Y:S04]  /*6270*/  @P2 STG.E.U8 desc[UR22][R4.64], R67 ;  /* 0x0000004304002986 */ /* 0x0001e8000c101116 */
[----:B------:R0:W-:Y:S01]  /*6280*/  @P0 STG.E.U8 desc[UR22][R2.64], R17 ;  /* 0x0000001102000986 */ /* 0x0001e2000c101116 */
[----:B-1----:R-:W-:Y:S06]  /*6290*/  BAR.SYNC.DEFER_BLOCKING 0x0 ;  /* 0x0000000000007b1d */ /* 0x002fec0000010000 */
[----:B------:R-:W-:Y:S05]  /*62a0*/  @P1 BRA `(.L_x_13) ;  /* 0x0000000000a01947 */ /* 0x000fea0003800000 */
[----:B------:R-:W1:Y:S01]  /*62b0*/  S2UR UR5, SR_CgaCtaId ;  /* 0x00000000000579c3 */ /* 0x000e620000008800 */
[----:B------:R-:W-:Y:S01]  /*62c0*/  NOP ;  /* 0x0000000000007918 */ /* 0x000fe20000000000 */
[----:B------:R-:W-:Y:S01]  /*62d0*/  UMOV UR4, 0x50 ;  /* 0x0000005000047882 */ /* 0x000fe20000000000 */
[----:B------:R-:W-:Y:S02]  /*62e0*/  IMAD.U32 R0, RZ, RZ, UR10 ;  /* 0x0000000aff007e24 */ /* 0x000fe4000f8e00ff */
[----:B0-----:R-:W-:Y:S02]  /*62f0*/  IMAD.MOV.U32 R3, RZ, RZ, 0xf ;  /* 0x0000000fff037424 */ /* 0x001fe400078e00ff */
[----:B------:R-:W-:Y:S01]  /*6300*/  IMAD.MOV.U32 R7, RZ, RZ, 0x1 ;  /* 0x00000001ff077424 */ /* 0x000fe200078e00ff */
[----:B------:R-:W-:-:S04]  /*6310*/  LOP3.LUT R0, R0, 0xffff, RZ, 0xc0, !PT ;  /* 0x0000ffff00007812 */ /* 0x000fc800078ec0ff */
[----:B------:R-:W-:-:S05]  /*6320*/  SHF.R.U32.HI R0, RZ, 0x5, R0 ;  /* 0x00000005ff007819 */ /* 0x000fca0000011600 */
[----:B------:R-:W-:Y:S01]  /*6330*/  VIADD R2, R0, 0x10 ;  /* 0x0000001000027836 */ /* 0x000fe20000000000 */
[----:B------:R-:W-:Y:S01]  /*6340*/  SHF.L.U32 R0, R3, R0, RZ ;  /* 0x0000000003007219 */ /* 0x000fe200000006ff */
[----:B-1----:R-:W-:-:S03]  /*6350*/  ULEA UR6, UR5, UR4, 0x18 ;  /* 0x0000000405067291 */ /* 0x002fc6000f8ec0ff */
[----:B------:R-:W-:-:S04]  /*6360*/  SHF.L.U32 R3, R7, R2, RZ ;  /* 0x0000000207037219 */ /* 0x000fc800000006ff */
[----:B------:R-:W-:Y:S02]  /*6370*/  LOP3.LUT R0, R3, R0, RZ, 0xfc, !PT ;  /* 0x0000000003007212 */ /* 0x000fe400078efcff */
[----:B------:R-:W0:Y:S02]  /*6380*/  LDS R5, [UR6] ;  /* 0x00000006ff057984 */ /* 0x000e240008000800 */
[C---:B------:R-:W-:Y:S02]  /*6390*/  LOP3.LUT R2, R0.reuse, 0xffff, RZ, 0xc0, !PT ;  /* 0x0000ffff00027812 */ /* 0x040fe400078ec0ff */
[----:B0-----:R-:W-:-:S04]  /*63a0*/  LOP3.LUT R3, R0, 0xffff, R5, 0x80, !PT ;  /* 0x0000ffff00037812 */ /* 0x001fc800078e8005 */
[----:B------:R-:W-:-:S13]  /*63b0*/  ISETP.NE.AND P0, PT, R3, R2, PT ;  /* 0x000000020300720c */ /* 0x000fda0003f05270 */
[----:B------:R-:W-:Y:S05]  /*63c0*/  @P0 BRA `(.L_x_14) ;  /* 0x0000000000500947 */ /* 0x000fea0003800000 */
[----:B------:R-:W-:Y:S02]  /*63d0*/  SHF.R.U32.HI R5, RZ, 0x10, R5 ;  /* 0x00000010ff057819 */ /* 0x000fe40000011605 */
[----:B------:R-:W-:-:S04]  /*63e0*/  SHF.R.U32.HI R2, RZ, 0x10, R0 ;  /* 0x00000010ff027819 */ /* 0x000fc80000011600 */
[----:B------:R-:W-:-:S04]  /*63f0*/  LOP3.LUT R5, R5, R2, RZ, 0xc0, !PT ;  /* 0x0000000205057212 */ /* 0x000fc800078ec0ff */
[----:B------:R-:W-:-:S13]  /*6400*/  ISETP.NE.AND P0, PT, R5, R2, PT ;  /* 0x000000020500720c */ /* 0x000fda0003f05270 */
[----:B------:R-:W-:Y:S05]  /*6410*/  @P0 BRA `(.L_x_15) ;  /* 0x0000000000300947 */ /* 0x000fea0003800000 */
[----:B------:R-:W-:Y:S01]  /*6420*/  R2UR UR4, R0 ;  /* 0x00000000000472ca */ /* 0x000fe200000e0000 */
[----:B------:R-:W-:Y:S01]  /*6430*/  VOTEU.ANY UR5, UPT, PT ;  /* 0x0000000000057886 */ /* 0x000fe200038e0100 */
[----:B------:R-:W0:Y:S01]  /*6440*/  S2R R0, SR_LANEID ;  /* 0x0000000000007919 */ /* 0x000e220000000000 */
[----:B------:R-:W-:-:S10]  /*6450*/  UFLO.U32 UR5, UR5 ;  /* 0x00000005000572bd */ /* 0x000fd400080e0000 */
[----:B------:R-:W-:-:S06]  /*6460*/  ULOP3.LUT UR4, URZ, UR4, URZ, 0x33, !UPT ;  /* 0x00000004ff047292 */ /* 0x000fcc000f8e33ff */
[----:B------:R-:W-:-:S04]  /*6470*/  IMAD.U32 R2, RZ, RZ, UR4 ;  /* 0x00000004ff027e24 */ /* 0x000fc8000f8e00ff */
[----:B------:R-:W1:Y:S02]  /*6480*/  REDUX UR7, R2 ;  /* 0x00000000020773c4 */ /* 0x000e640000000000 */
[----:B------:R2:W-:Y:S01]  /*6490*/  UTCATOMSWS.AND URZ, UR4 ;  /* 0x0000000400ff79e3 */ /* 0x0005e20008000000 */
[----:B0-----:R-:W-:Y:S01]  /*64a0*/  ISETP.EQ.U32.AND P0, PT, R0, UR5, PT ;  /* 0x0000000500007c0c */ /* 0x001fe2000bf02070 */
[----:B-1----:R-:W-:-:S12]  /*64b0*/  IMAD.U32 R0, RZ, RZ, UR7 ;  /* 0x00000007ff007e24 */ /* 0x002fd8000f8e00ff */
[----:B------:R2:W-:Y:S01]  /*64c0*/  @P0 ATOMS.AND RZ, [UR6], R0 ;  /* 0x00000000ffff098c */ /* 0x0005e2000a800006 */
[----:B------:R-:W-:Y:S05]  /*64d0*/  BRA `(.L_x_13) ;  /* 0x0000000000147947 */ /* 0x000fea0003800000 */
.L_x_15:
[----:B------:R-:W-:-:S07]  /*64e0*/  MOV R2, 0x6500 ;  /* 0x0000650000027802 */ /* 0x000fce0000000f00 */
[----:B------:R-:W-:Y:S05]  /*64f0*/  CALL.REL.NOINC `($__internal_0_$__cuda_sm10x_tcgen05_guardrail_trap_col_being_dealloced_not_returned_by_alloc) ;  /* 0x00000000002c7944 */ /* 0x000fea0003c00000 */
[----:B------:R-:W-:Y:S05]  /*6500*/  BRA `(.L_x_13) ;  /* 0x0000000000087947 */ /* 0x000fea0003800000 */
.L_x_14:
[----:B------:R-:W-:-:S07]  /*6510*/  MOV R2, 0x6530 ;  /* 0x0000653000027802 */ /* 0x000fce0000000f00 */
[----:B------:R-:W-:Y:S05]  /*6520*/  CALL.REL.NOINC `($__internal_2_$__cuda_sm10x_tcgen05_guardrail_trap_unallocated_columns_being_dealloced) ;  /* 0x0000000000387944 */ /* 0x000fea0003c00000 */
.L_x_13:
[----:B------:R-:W-:Y:S01]  /*6530*/  NOP ;  /* 0x0000000000007918 */ /* 0x000fe20000000000 */
[----:B--2---:R-:W-:Y:S05]  /*6540*/  EXIT ;  /* 0x000000000000794d */ /* 0x004fea0003800000 */
.L_x_8:
[----:B------:R-:W1:Y:S02]  /*6550*/  SYNCS.PHASECHK.TRANS64.TRYWAIT P2, [UR13], R4 ;  /* 0x00000004ff0075a7 */ /* 0x000e64000804110d */
[----:B-1----:R-:W-:Y:S05]  /*6560*/  @!P2 BRA `(.L_x_8) ;  /* 0xfffffffc00f8a947 */ /* 0x002fea000383ffff */
[----:B------:R-:W-:Y:S05]  /*6570*/  BRA `(.L_x_16) ;  /* 0xffffffcc00287947 */ /* 0x000fea000383ffff */
.L_x_12:
[----:B------:R-:W4:Y:S02]  /*6580*/  SYNCS.PHASECHK.TRANS64.TRYWAIT P0, [UR13], R3 ;  /* 0x00000003ff0075a7 */ /* 0x000f24000800110d */
[----:B----4-:R-:W-:Y:S05]  /*6590*/  @!P0 BRA `(.L_x_12) ;  /* 0xfffffffc00f88947 */ /* 0x010fea000383ffff */
[----:B------:R-:W-:Y:S05]  /*65a0*/  BRA `(.L_x_11) ;  /* 0xffffffdc00847947 */ /* 0x000fea000383ffff */
        .weak           $__internal_0_$__cuda_sm10x_tcgen05_guardrail_trap_col_being_dealloced_not_returned_by_alloc
        .type           $__internal_0_$__cuda_sm10x_tcgen05_guardrail_trap_col_being_dealloced_not_returned_by_alloc,@function
        .size           $__internal_0_$__cuda_sm10x_tcgen05_guardrail_trap_col_being_dealloced_not_returned_by_alloc,($__internal_1_$__cuda_sm10x_tcgen05_guardrail_trap_phase_invalid_during_alloc - $__internal_0_$__cuda_sm10x_tcgen05_guardrail_trap_col_being_dealloced_not_returned_by_alloc)
$__internal_0_$__cuda_sm10x_tcgen05_guardrail_trap_col_being_dealloced_not_returned_by_alloc:
[----:B------:R-:W-:Y:S05]  /*65b0*/  BPT.TRAP 0x1 ;  /* 0x000000040000795c */ /* 0x000fea0000300000 */
[----:B------:R-:W-:-:S04]  /*65c0*/  IMAD.MOV.U32 R3, RZ, RZ, 0x0 ;  /* 0x00000000ff037424 */ /* 0x000fc800078e00ff */
[----:B------:R-:W-:Y:S05]  /*65d0*/  RET.REL.NODEC R2 `(matmul_kernel) ;  /* 0xffffff9802887950 */ /* 0x000fea0003c3ffff */
        .weak           $__internal_1_$__cuda_sm10x_tcgen05_guardrail_trap_phase_invalid_during_alloc
        .type           $__internal_1_$__cuda_sm10x_tcgen05_guardrail_trap_phase_invalid_during_alloc,@function
        .size           $__internal_1_$__cuda_sm10x_tcgen05_guardrail_trap_phase_invalid_during_alloc,($__internal_2_$__cuda_sm10x_tcgen05_guardrail_trap_unallocated_columns_being_dealloced - $__internal_1_$__cuda_sm10x_tcgen05_guardrail_trap_phase_invalid_during_alloc)
$__internal_1_$__cuda_sm10x_tcgen05_guardrail_trap_phase_invalid_during_alloc:
[----:B------:R-:W-:Y:S05]  /*65e0*/  BPT.TRAP 0x1 ;  /* 0x000000040000795c */ /* 0x000fea0000300000 */
[----:B------:R-:W-:-:S04]  /*65f0*/  IMAD.MOV.U32 R3, RZ, RZ, 0x0 ;  /* 0x00000000ff037424 */ /* 0x000fc800078e00ff */
[----:B------:R-:W-:Y:S05]  /*6600*/  RET.REL.NODEC R2 `(matmul_kernel) ;  /* 0xffffff98027c7950 */ /* 0x000fea0003c3ffff */
        .weak           $__internal_2_$__cuda_sm10x_tcgen05_guardrail_trap_unallocated_columns_being_dealloced
        .type           $__internal_2_$__cuda_sm10x_tcgen05_guardrail_trap_unallocated_columns_being_dealloced,@function
        .size           $__internal_2_$__cuda_sm10x_tcgen05_guardrail_trap_unallocated_columns_being_dealloced,(.L_x_20 - $__internal_2_$__cuda_sm10x_tcgen05_guardrail_trap_unallocated_columns_being_dealloced)
$__internal_2_$__cuda_sm10x_tcgen05_guardrail_trap_unallocated_columns_being_dealloced:
[----:B------:R-:W-:Y:S05]  /*6610*/  BPT.TRAP 0x1 ;  /* 0x000000040000795c */ /* 0x000fea0000300000 */
[----:B------:R-:W-:-:S04]  /*6620*/  IMAD.MOV.U32 R3, RZ, RZ, 0x0 ;  /* 0x00000000ff037424 */ /* 0x000fc800078e00ff */
[----:B------:R-:W-:Y:S05]  /*6630*/  RET.REL.NODEC R2 `(matmul_kernel) ;  /* 0xffffff9802707950 */ /* 0x000fea0003c3ffff */
.L_x_17:
[----:B------:R-:W-:-:S00]  /*6640*/  BRA `(.L_x_17) ;  /* 0xfffffffc00fc7947 */ /* 0x000fc0000383ffff */
[----:B------:R-:W-:-:S00]  /*6650*/  NOP ;  /* 0x0000000000007918 */ /* 0x000fc00000000000 */
        /* <DEDUP_REMOVED lines=10> */
.L_x_20:


//--------------------- .nv.shared.matmul_kernel  --------------------------
	.section	.nv.shared.matmul_kernel,"aw",@nobits
	.sectionflags	@""
	.align	16
	.zero		1024


//--------------------- .nv.shared.reserved.0     --------------------------
	.section	.nv.shared.reserved.0,"aw",@nobits
	.align	8
	.weak		__nv_reservedSMEM_offset_0_alias
	.size		__nv_reservedSMEM_offset_0_alias, 0, 64
	.other		__nv_reservedSMEM_offset_0_alias,@"STO_CUDA_RESERVED_SHARED STV_DEFAULT"
__nv_reservedSMEM_offset_0_alias:
	.zero		0
.nv.shared.reserved.0:
	.zero		64
	.weak		__nv_reservedSMEM_allocation_phase
	.type		__nv_reservedSMEM_allocation_phase,@object
	.size		__nv_reservedSMEM_allocation_phase,(.L_0 - __nv_reservedSMEM_allocation_phase)
__nv_reservedSMEM_allocation_phase:
	.zero		1
.L_0:
	.zero		7
	.weak		__nv_reservedSMEM_devtool_atexit_pc
	.type		__nv_reservedSMEM_devtool_atexit_pc,@object
	.size		__nv_reservedSMEM_devtool_atexit_pc,(__nv_reservedSMEM_allocation_mask - __nv_reservedSMEM_devtool_atexit_pc)
__nv_reservedSMEM_devtool_atexit_pc:
	.zero		8
	.weak		__nv_reservedSMEM_allocation_mask
	.type		__nv_reservedSMEM_allocation_mask,@object
	.size		__nv_reservedSMEM_allocation_mask,(.L_2 - __nv_reservedSMEM_allocation_mask)
__nv_reservedSMEM_allocation_mask:
	.zero		4
.L_2:


//--------------------- .nv.constant0.matmul_kernel --------------------------
	.section	.nv.constant0.matmul_kernel,"a",@progbits
	.sectionflags	@""
	.align	4
.nv.constant0.matmul_kernel:
	.zero		976


//--------------------- SYMBOLS --------------------------

	.type		.nv.reservedSmem.offset0,@object
	.size		.nv.reservedSmem.offset0,0x4
	.type		.nv.reservedSmem.cap,@object
	.size		.nv.reservedSmem.cap,0x4
